//
// Generated by NVIDIA NVVM Compiler
//
// Compiler Build ID: CL-36424714
// Cuda compilation tools, release 13.0, V13.0.88
// Based on NVVM 20.0.0
//

.version 9.0
.target sm_100
.address_size 64

	// .globl	_Z24load_balancing_partitionILj128EEvPKjjjjjPj
// _ZZ27block_load_balancing_searchILj256ELj7EEvPKjS1_jjPjS2_E14shared_storage has been demoted

.visible .entry _Z24load_balancing_partitionILj128EEvPKjjjjjPj(
	.param .u64 .ptr .align 1 _Z24load_balancing_partitionILj128EEvPKjjjjjPj_param_0,
	.param .u32 _Z24load_balancing_partitionILj128EEvPKjjjjjPj_param_1,
	.param .u32 _Z24load_balancing_partitionILj128EEvPKjjjjjPj_param_2,
	.param .u32 _Z24load_balancing_partitionILj128EEvPKjjjjjPj_param_3,
	.param .u32 _Z24load_balancing_partitionILj128EEvPKjjjjjPj_param_4,
	.param .u64 .ptr .align 1 _Z24load_balancing_partitionILj128EEvPKjjjjjPj_param_5
)
{
	.reg .pred 	%p<5>;
	.reg .b32 	%r<29>;
	.reg .b64 	%rd<9>;

	ld.param.u64 	%rd2, [_Z24load_balancing_partitionILj128EEvPKjjjjjPj_param_0];
	ld.param.u32 	%r10, [_Z24load_balancing_partitionILj128EEvPKjjjjjPj_param_1];
	ld.param.u32 	%r11, [_Z24load_balancing_partitionILj128EEvPKjjjjjPj_param_2];
	ld.param.u32 	%r12, [_Z24load_balancing_partitionILj128EEvPKjjjjjPj_param_3];
	ld.param.u32 	%r13, [_Z24load_balancing_partitionILj128EEvPKjjjjjPj_param_4];
	ld.param.u64 	%rd3, [_Z24load_balancing_partitionILj128EEvPKjjjjjPj_param_5];
	add.s32 	%r14, %r11, %r10;
	mov.u32 	%r15, %ctaid.x;
	shl.b32 	%r16, %r15, 7;
	mov.u32 	%r17, %tid.x;
	add.s32 	%r1, %r16, %r17;
	mul.lo.s32 	%r18, %r12, %r1;
	min.u32 	%r2, %r18, %r14;
	setp.gt.u32 	%p1, %r1, %r13;
	@%p1 bra 	$L__BB0_5;
	max.u32 	%r19, %r2, %r10;
	sub.s32 	%r28, %r19, %r10;
	min.u32 	%r26, %r2, %r11;
	setp.ge.u32 	%p2, %r28, %r26;
	@%p2 bra 	$L__BB0_4;
	cvta.to.global.u64 	%rd1, %rd2;
$L__BB0_3:
	add.s32 	%r20, %r26, %r28;
	shr.u32 	%r21, %r20, 1;
	not.b32 	%r22, %r21;
	add.s32 	%r23, %r2, %r22;
	mul.wide.u32 	%rd4, %r23, 4;
	add.s64 	%rd5, %rd1, %rd4;
	ld.global.u32 	%r24, [%rd5];
	setp.lt.u32 	%p3, %r21, %r24;
	add.s32 	%r25, %r21, 1;
	selp.b32 	%r28, %r25, %r28, %p3;
	selp.b32 	%r26, %r26, %r21, %p3;
	setp.lt.u32 	%p4, %r28, %r26;
	@%p4 bra 	$L__BB0_3;
$L__BB0_4:
	cvta.to.global.u64 	%rd6, %rd3;
	mul.wide.u32 	%rd7, %r1, 4;
	add.s64 	%rd8, %rd6, %rd7;
	st.global.u32 	[%rd8], %r28;
$L__BB0_5:
	ret;

}
	// .globl	_Z27block_load_balancing_searchILj256ELj7EEvPKjS1_jjPjS2_
.visible .entry _Z27block_load_balancing_searchILj256ELj7EEvPKjS1_jjPjS2_(
	.param .u64 .ptr .align 1 _Z27block_load_balancing_searchILj256ELj7EEvPKjS1_jjPjS2__param_0,
	.param .u64 .ptr .align 1 _Z27block_load_balancing_searchILj256ELj7EEvPKjS1_jjPjS2__param_1,
	.param .u32 _Z27block_load_balancing_searchILj256ELj7EEvPKjS1_jjPjS2__param_2,
	.param .u32 _Z27block_load_balancing_searchILj256ELj7EEvPKjS1_jjPjS2__param_3,
	.param .u64 .ptr .align 1 _Z27block_load_balancing_searchILj256ELj7EEvPKjS1_jjPjS2__param_4,
	.param .u64 .ptr .align 1 _Z27block_load_balancing_searchILj256ELj7EEvPKjS1_jjPjS2__param_5
)
{
	.reg .pred 	%p<63>;
	.reg .b32 	%r<210>;
	.reg .b64 	%rd<48>;
	// demoted variable
	.shared .align 4 .b8 _ZZ27block_load_balancing_searchILj256ELj7EEvPKjS1_jjPjS2_E14shared_storage[7172];
	ld.param.u64 	%rd4, [_Z27block_load_balancing_searchILj256ELj7EEvPKjS1_jjPjS2__param_0];
	ld.param.u64 	%rd5, [_Z27block_load_balancing_searchILj256ELj7EEvPKjS1_jjPjS2__param_1];
	ld.param.u32 	%r50, [_Z27block_load_balancing_searchILj256ELj7EEvPKjS1_jjPjS2__param_2];
	ld.param.u32 	%r51, [_Z27block_load_balancing_searchILj256ELj7EEvPKjS1_jjPjS2__param_3];
	ld.param.u64 	%rd6, [_Z27block_load_balancing_searchILj256ELj7EEvPKjS1_jjPjS2__param_4];
	ld.param.u64 	%rd7, [_Z27block_load_balancing_searchILj256ELj7EEvPKjS1_jjPjS2__param_5];
	cvta.to.global.u64 	%rd1, %rd7;
	cvta.to.global.u64 	%rd2, %rd6;
	cvta.to.global.u64 	%rd3, %rd4;
	cvta.to.global.u64 	%rd8, %rd5;
	mov.u32 	%r52, %ctaid.x;
	mad.lo.s32 	%r53, %r52, -1792, %r50;
	add.s32 	%r54, %r53, %r51;
	min.u32 	%r1, %r54, 1792;
	mul.wide.u32 	%rd9, %r52, 4;
	add.s64 	%rd10, %rd8, %rd9;
	ld.global.u32 	%r55, [%rd10+4];
	ld.global.u32 	%r2, [%rd10];
	sub.s32 	%r3, %r55, %r2;
	sub.s32 	%r4, %r1, %r3;
	mul.lo.s32 	%r56, %r52, 1792;
	sub.s32 	%r5, %r56, %r2;
	mov.u32 	%r6, %tid.x;
	setp.ge.u32 	%p1, %r6, %r4;
	shl.b32 	%r57, %r6, 2;
	mov.u32 	%r58, _ZZ27block_load_balancing_searchILj256ELj7EEvPKjS1_jjPjS2_E14shared_storage;
	add.s32 	%r7, %r58, %r57;
	@%p1 bra 	$L__BB1_2;
	add.s32 	%r59, %r6, %r5;
	mul.wide.u32 	%rd11, %r59, 4;
	add.s64 	%rd12, %rd3, %rd11;
	ld.global.u32 	%r60, [%rd12];
	st.shared.u32 	[%r7+4], %r60;
$L__BB1_2:
	add.s32 	%r8, %r6, 256;
	setp.ge.u32 	%p2, %r8, %r4;
	@%p2 bra 	$L__BB1_4;
	add.s32 	%r61, %r8, %r5;
	mul.wide.u32 	%rd13, %r61, 4;
	add.s64 	%rd14, %rd3, %rd13;
	ld.global.u32 	%r62, [%rd14];
	st.shared.u32 	[%r7+1028], %r62;
$L__BB1_4:
	add.s32 	%r9, %r6, 512;
	setp.ge.u32 	%p3, %r9, %r4;
	@%p3 bra 	$L__BB1_6;
	add.s32 	%r63, %r9, %r5;
	mul.wide.u32 	%rd15, %r63, 4;
	add.s64 	%rd16, %rd3, %rd15;
	ld.global.u32 	%r64, [%rd16];
	st.shared.u32 	[%r7+2052], %r64;
$L__BB1_6:
	add.s32 	%r10, %r6, 768;
	setp.ge.u32 	%p4, %r10, %r4;
	@%p4 bra 	$L__BB1_8;
	add.s32 	%r65, %r10, %r5;
	mul.wide.u32 	%rd17, %r65, 4;
	add.s64 	%rd18, %rd3, %rd17;
	ld.global.u32 	%r66, [%rd18];
	st.shared.u32 	[%r7+3076], %r66;
$L__BB1_8:
	or.b32  	%r11, %r6, 1024;
	setp.ge.u32 	%p5, %r11, %r4;
	@%p5 bra 	$L__BB1_10;
	add.s32 	%r67, %r11, %r5;
	mul.wide.u32 	%rd19, %r67, 4;
	add.s64 	%rd20, %rd3, %rd19;
	ld.global.u32 	%r68, [%rd20];
	st.shared.u32 	[%r7+4100], %r68;
$L__BB1_10:
	add.s32 	%r12, %r6, 1280;
	setp.ge.u32 	%p6, %r12, %r4;
	@%p6 bra 	$L__BB1_12;
	add.s32 	%r69, %r12, %r5;
	mul.wide.u32 	%rd21, %r69, 4;
	add.s64 	%rd22, %rd3, %rd21;
	ld.global.u32 	%r70, [%rd22];
	st.shared.u32 	[%r7+5124], %r70;
$L__BB1_12:
	add.s32 	%r13, %r6, 1536;
	setp.ge.u32 	%p7, %r13, %r4;
	@%p7 bra 	$L__BB1_14;
	add.s32 	%r71, %r13, %r5;
	mul.wide.u32 	%rd23, %r71, 4;
	add.s64 	%rd24, %rd3, %rd23;
	ld.global.u32 	%r72, [%rd24];
	st.shared.u32 	[%r7+6148], %r72;
$L__BB1_14:
	setp.ne.s32 	%p8, %r6, 0;
	setp.eq.s32 	%p9, %r5, 0;
	or.pred  	%p10, %p8, %p9;
	@%p10 bra 	$L__BB1_16;
	add.s32 	%r73, %r5, -1;
	mul.wide.u32 	%rd25, %r73, 4;
	add.s64 	%rd26, %rd3, %rd25;
	ld.global.u32 	%r74, [%rd26];
	st.shared.u32 	[_ZZ27block_load_balancing_searchILj256ELj7EEvPKjS1_jjPjS2_E14shared_storage], %r74;
$L__BB1_16:
	bar.sync 	0;
	mul.lo.s32 	%r75, %r6, 7;
	min.u32 	%r14, %r75, %r1;
	max.u32 	%r76, %r14, %r4;
	sub.s32 	%r198, %r76, %r4;
	min.u32 	%r195, %r14, %r3;
	setp.ge.u32 	%p11, %r198, %r195;
	@%p11 bra 	$L__BB1_18;
$L__BB1_17:
	add.s32 	%r77, %r195, %r198;
	shr.u32 	%r78, %r77, 1;
	not.b32 	%r79, %r78;
	add.s32 	%r80, %r14, %r79;
	shl.b32 	%r81, %r80, 2;
	add.s32 	%r83, %r58, %r81;
	ld.shared.u32 	%r84, [%r83+4];
	add.s32 	%r85, %r78, %r2;
	setp.lt.u32 	%p12, %r85, %r84;
	add.s32 	%r86, %r78, 1;
	selp.b32 	%r198, %r86, %r198, %p12;
	selp.b32 	%r195, %r195, %r78, %p12;
	setp.lt.u32 	%p13, %r198, %r195;
	@%p13 bra 	$L__BB1_17;
$L__BB1_18:
	shl.b32 	%r87, %r4, 2;
	add.s32 	%r22, %r58, %r87;
	sub.s32 	%r199, %r14, %r198;
	setp.ge.u32 	%p14, %r198, %r3;
	setp.ge.u32 	%p15, %r199, %r4;
	and.pred  	%p16, %p14, %p15;
	@%p16 bra 	$L__BB1_24;
	setp.ge.u32 	%p17, %r199, %r4;
	@%p17 bra 	$L__BB1_22;
	setp.ge.u32 	%p18, %r198, %r3;
	@%p18 bra 	$L__BB1_23;
	add.s32 	%r89, %r198, %r2;
	shl.b32 	%r90, %r199, 2;
	add.s32 	%r92, %r58, %r90;
	ld.shared.u32 	%r93, [%r92+4];
	setp.ge.u32 	%p19, %r89, %r93;
	@%p19 bra 	$L__BB1_23;
$L__BB1_22:
	add.s32 	%r24, %r198, 1;
	shl.b32 	%r94, %r198, 2;
	add.s32 	%r95, %r22, %r94;
	st.shared.u32 	[%r95+4], %r199;
	mov.u32 	%r198, %r24;
	bra.uni 	$L__BB1_24;
$L__BB1_23:
	add.s32 	%r199, %r199, 1;
$L__BB1_24:
	setp.ge.u32 	%p20, %r198, %r3;
	setp.ge.u32 	%p21, %r199, %r4;
	and.pred  	%p22, %p20, %p21;
	@%p22 bra 	$L__BB1_30;
	setp.ge.u32 	%p23, %r199, %r4;
	@%p23 bra 	$L__BB1_29;
	setp.ge.u32 	%p24, %r198, %r3;
	@%p24 bra 	$L__BB1_28;
	add.s32 	%r96, %r198, %r2;
	shl.b32 	%r97, %r199, 2;
	add.s32 	%r99, %r58, %r97;
	ld.shared.u32 	%r100, [%r99+4];
	setp.lt.u32 	%p25, %r96, %r100;
	@%p25 bra 	$L__BB1_29;
$L__BB1_28:
	add.s32 	%r199, %r199, 1;
	bra.uni 	$L__BB1_30;
$L__BB1_29:
	add.s32 	%r29, %r198, 1;
	shl.b32 	%r101, %r198, 2;
	add.s32 	%r102, %r22, %r101;
	st.shared.u32 	[%r102+4], %r199;
	mov.u32 	%r198, %r29;
$L__BB1_30:
	setp.ge.u32 	%p26, %r198, %r3;
	setp.ge.u32 	%p27, %r199, %r4;
	and.pred  	%p28, %p26, %p27;
	@%p28 bra 	$L__BB1_36;
	setp.ge.u32 	%p29, %r199, %r4;
	@%p29 bra 	$L__BB1_35;
	setp.ge.u32 	%p30, %r198, %r3;
	@%p30 bra 	$L__BB1_34;
	add.s32 	%r103, %r198, %r2;
	shl.b32 	%r104, %r199, 2;
	add.s32 	%r106, %r58, %r104;
	ld.shared.u32 	%r107, [%r106+4];
	setp.lt.u32 	%p31, %r103, %r107;
	@%p31 bra 	$L__BB1_35;
$L__BB1_34:
	add.s32 	%r199, %r199, 1;
	bra.uni 	$L__BB1_36;
$L__BB1_35:
	add.s32 	%r33, %r198, 1;
	shl.b32 	%r108, %r198, 2;
	add.s32 	%r109, %r22, %r108;
	st.shared.u32 	[%r109+4], %r199;
	mov.u32 	%r198, %r33;
$L__BB1_36:
	setp.ge.u32 	%p32, %r198, %r3;
	setp.ge.u32 	%p33, %r199, %r4;
	and.pred  	%p34, %p32, %p33;
	@%p34 bra 	$L__BB1_42;
	setp.ge.u32 	%p35, %r199, %r4;
	@%p35 bra 	$L__BB1_41;
	setp.ge.u32 	%p36, %r198, %r3;
	@%p36 bra 	$L__BB1_40;
	add.s32 	%r110, %r198, %r2;
	shl.b32 	%r111, %r199, 2;
	add.s32 	%r113, %r58, %r111;
	ld.shared.u32 	%r114, [%r113+4];
	setp.lt.u32 	%p37, %r110, %r114;
	@%p37 bra 	$L__BB1_41;
$L__BB1_40:
	add.s32 	%r199, %r199, 1;
	bra.uni 	$L__BB1_42;
$L__BB1_41:
	add.s32 	%r37, %r198, 1;
	shl.b32 	%r115, %r198, 2;
	add.s32 	%r116, %r22, %r115;
	st.shared.u32 	[%r116+4], %r199;
	mov.u32 	%r198, %r37;
$L__BB1_42:
	setp.ge.u32 	%p38, %r198, %r3;
	setp.ge.u32 	%p39, %r199, %r4;
	and.pred  	%p40, %p38, %p39;
	@%p40 bra 	$L__BB1_48;
	setp.ge.u32 	%p41, %r199, %r4;
	@%p41 bra 	$L__BB1_47;
	setp.ge.u32 	%p42, %r198, %r3;
	@%p42 bra 	$L__BB1_46;
	add.s32 	%r117, %r198, %r2;
	shl.b32 	%r118, %r199, 2;
	add.s32 	%r120, %r58, %r118;
	ld.shared.u32 	%r121, [%r120+4];
	setp.lt.u32 	%p43, %r117, %r121;
	@%p43 bra 	$L__BB1_47;
$L__BB1_46:
	add.s32 	%r199, %r199, 1;
	bra.uni 	$L__BB1_48;
$L__BB1_47:
	add.s32 	%r41, %r198, 1;
	shl.b32 	%r122, %r198, 2;
	add.s32 	%r123, %r22, %r122;
	st.shared.u32 	[%r123+4], %r199;
	mov.u32 	%r198, %r41;
$L__BB1_48:
	setp.ge.u32 	%p44, %r198, %r3;
	setp.ge.u32 	%p45, %r199, %r4;
	and.pred  	%p46, %p44, %p45;
	@%p46 bra 	$L__BB1_54;
	setp.ge.u32 	%p47, %r199, %r4;
	@%p47 bra 	$L__BB1_53;
	setp.ge.u32 	%p48, %r198, %r3;
	@%p48 bra 	$L__BB1_52;
	add.s32 	%r124, %r198, %r2;
	shl.b32 	%r125, %r199, 2;
	add.s32 	%r127, %r58, %r125;
	ld.shared.u32 	%r128, [%r127+4];
	setp.lt.u32 	%p49, %r124, %r128;
	@%p49 bra 	$L__BB1_53;
$L__BB1_52:
	add.s32 	%r199, %r199, 1;
	bra.uni 	$L__BB1_54;
$L__BB1_53:
	add.s32 	%r45, %r198, 1;
	shl.b32 	%r129, %r198, 2;
	add.s32 	%r130, %r22, %r129;
	st.shared.u32 	[%r130+4], %r199;
	mov.u32 	%r198, %r45;
$L__BB1_54:
	setp.ge.u32 	%p50, %r198, %r3;
	setp.ge.u32 	%p51, %r199, %r4;
	and.pred  	%p52, %p50, %p51;
	@%p52 bra 	$L__BB1_59;
	setp.ge.u32 	%p53, %r199, %r4;
	@%p53 bra 	$L__BB1_58;
	setp.ge.u32 	%p54, %r198, %r3;
	@%p54 bra 	$L__BB1_59;
	add.s32 	%r131, %r198, %r2;
	shl.b32 	%r132, %r199, 2;
	add.s32 	%r134, %r58, %r132;
	ld.shared.u32 	%r135, [%r134+4];
	setp.ge.u32 	%p55, %r131, %r135;
	@%p55 bra 	$L__BB1_59;
$L__BB1_58:
	shl.b32 	%r136, %r198, 2;
	add.s32 	%r137, %r22, %r136;
	st.shared.u32 	[%r137+4], %r199;
$L__BB1_59:
	bar.sync 	0;
	add.s32 	%r48, %r5, -1;
	setp.ge.u32 	%p56, %r6, %r3;
	add.s32 	%r49, %r22, %r57;
	@%p56 bra 	$L__BB1_61;
	add.s32 	%r139, %r2, %r6;
	ld.shared.u32 	%r140, [%r49+4];
	add.s32 	%r141, %r48, %r140;
	shl.b32 	%r142, %r140, 2;
	add.s32 	%r144, %r58, %r142;
	ld.shared.u32 	%r145, [%r144];
	sub.s32 	%r146, %r139, %r145;
	mul.wide.u32 	%rd27, %r139, 4;
	add.s64 	%rd28, %rd2, %rd27;
	st.global.u32 	[%rd28], %r141;
	add.s64 	%rd29, %rd1, %rd27;
	st.global.u32 	[%rd29], %r146;
$L__BB1_61:
	setp.ge.u32 	%p57, %r8, %r3;
	@%p57 bra 	$L__BB1_63;
	ld.shared.u32 	%r147, [%r49+1028];
	add.s32 	%r148, %r8, %r2;
	add.s32 	%r149, %r48, %r147;
	shl.b32 	%r150, %r147, 2;
	add.s32 	%r152, %r58, %r150;
	ld.shared.u32 	%r153, [%r152];
	sub.s32 	%r154, %r148, %r153;
	mul.wide.u32 	%rd30, %r148, 4;
	add.s64 	%rd31, %rd2, %rd30;
	st.global.u32 	[%rd31], %r149;
	add.s64 	%rd32, %rd1, %rd30;
	st.global.u32 	[%rd32], %r154;
$L__BB1_63:
	setp.ge.u32 	%p58, %r9, %r3;
	@%p58 bra 	$L__BB1_65;
	ld.shared.u32 	%r155, [%r49+2052];
	add.s32 	%r156, %r9, %r2;
	add.s32 	%r157, %r48, %r155;
	shl.b32 	%r158, %r155, 2;
	add.s32 	%r160, %r58, %r158;
	ld.shared.u32 	%r161, [%r160];
	sub.s32 	%r162, %r156, %r161;
	mul.wide.u32 	%rd33, %r156, 4;
	add.s64 	%rd34, %rd2, %rd33;
	st.global.u32 	[%rd34], %r157;
	add.s64 	%rd35, %rd1, %rd33;
	st.global.u32 	[%rd35], %r162;
$L__BB1_65:
	setp.ge.u32 	%p59, %r10, %r3;
	@%p59 bra 	$L__BB1_67;
	ld.shared.u32 	%r163, [%r49+3076];
	add.s32 	%r164, %r10, %r2;
	add.s32 	%r165, %r48, %r163;
	shl.b32 	%r166, %r163, 2;
	add.s32 	%r168, %r58, %r166;
	ld.shared.u32 	%r169, [%r168];
	sub.s32 	%r170, %r164, %r169;
	mul.wide.u32 	%rd36, %r164, 4;
	add.s64 	%rd37, %rd2, %rd36;
	st.global.u32 	[%rd37], %r165;
	add.s64 	%rd38, %rd1, %rd36;
	st.global.u32 	[%rd38], %r170;
$L__BB1_67:
	setp.ge.u32 	%p60, %r11, %r3;
	@%p60 bra 	$L__BB1_69;
	ld.shared.u32 	%r171, [%r49+4100];
	add.s32 	%r172, %r11, %r2;
	add.s32 	%r173, %r48, %r171;
	shl.b32 	%r174, %r171, 2;
	add.s32 	%r176, %r58, %r174;
	ld.shared.u32 	%r177, [%r176];
	sub.s32 	%r178, %r172, %r177;
	mul.wide.u32 	%rd39, %r172, 4;
	add.s64 	%rd40, %rd2, %rd39;
	st.global.u32 	[%rd40], %r173;
	add.s64 	%rd41, %rd1, %rd39;
	st.global.u32 	[%rd41], %r178;
$L__BB1_69:
	setp.ge.u32 	%p61, %r12, %r3;
	@%p61 bra 	$L__BB1_71;
	ld.shared.u32 	%r179, [%r49+5124];
	add.s32 	%r180, %r12, %r2;
	add.s32 	%r181, %r48, %r179;
	shl.b32 	%r182, %r179, 2;
	add.s32 	%r184, %r58, %r182;
	ld.shared.u32 	%r185, [%r184];
	sub.s32 	%r186, %r180, %r185;
	mul.wide.u32 	%rd42, %r180, 4;
	add.s64 	%rd43, %rd2, %rd42;
	st.global.u32 	[%rd43], %r181;
	add.s64 	%rd44, %rd1, %rd42;
	st.global.u32 	[%rd44], %r186;
$L__BB1_71:
	setp.ge.u32 	%p62, %r13, %r3;
	@%p62 bra 	$L__BB1_73;
	ld.shared.u32 	%r187, [%r49+6148];
	add.s32 	%r188, %r13, %r2;
	add.s32 	%r189, %r48, %r187;
	shl.b32 	%r190, %r187, 2;
	add.s32 	%r192, %r58, %r190;
	ld.shared.u32 	%r193, [%r192];
	sub.s32 	%r194, %r188, %r193;
	mul.wide.u32 	%rd45, %r188, 4;
	add.s64 	%rd46, %rd2, %rd45;
	st.global.u32 	[%rd46], %r189;
	add.s64 	%rd47, %rd1, %rd45;
	st.global.u32 	[%rd47], %r194;
$L__BB1_73:
	ret;

}


// ===== COMPILED SASS (sm_100) =====

	.target	sm_100

	.elftype	@"ET_EXEC"


//--------------------- .note.nv.tkinfo           --------------------------
	.section	.note.nv.tkinfo,"",@"SHT_NOTE"
	.sectionflags	@"SHF_NOTE_NV_TKINFO"
	.tkinfo
        /*0018*/ 	.word	0x00000002
        /*0030*/ 	.string	""
        /*0030*/ 	.string	"ptxas"
        /*0030*/ 	.string	"Cuda compilation tools, release 13.0, V13.0.88"
        /*0030*/ 	.string	"Build cuda_13.0.r13.0/compiler.36424714_0"
        /*0030*/ 	.string	"-arch sm_100 -m 64 "



//--------------------- .note.nv.cuinfo           --------------------------
	.section	.note.nv.cuinfo,"",@"SHT_NOTE"
	.sectionflags	@"SHF_NOTE_NV_CUINFO"
        /*0018*/ 	.short	0x0002
        /*001a*/ 	.short	0x0064
        /*001c*/ 	.short	0x0082
	.zero		2


//--------------------- .nv.info                  --------------------------
	.section	.nv.info,"",@"SHT_CUDA_INFO"
	.align	4


	//----- nvinfo : EIATTR_REGCOUNT
	.align		4
        /*0000*/ 	.byte	0x04, 0x2f
        /*0002*/ 	.short	(.L_1 - .L_0)
	.align		4
.L_0:
        /*0004*/ 	.word	index@(_Z24load_balancing_partitionILj128EEvPKjjjjjPj)
        /*0008*/ 	.word	0x0000000e


	//----- nvinfo : EIATTR_FRAME_SIZE
	.align		4
.L_1:
        /*000c*/ 	.byte	0x04, 0x11
        /*000e*/ 	.short	(.L_3 - .L_2)
	.align		4
.L_2:
        /*0010*/ 	.word	index@(_Z24load_balancing_partitionILj128EEvPKjjjjjPj)
        /*0014*/ 	.word	0x00000000


	//----- nvinfo : EIATTR_REGCOUNT
	.align		4
.L_3:
        /*0018*/ 	.byte	0x04, 0x2f
        /*001a*/ 	.short	(.L_5 - .L_4)
	.align		4
.L_4:
        /*001c*/ 	.word	index@(_Z27block_load_balancing_searchILj256ELj7EEvPKjS1_jjPjS2_)
        /*0020*/ 	.word	0x00000020


	//----- nvinfo : EIATTR_FRAME_SIZE
	.align		4
.L_5:
        /*0024*/ 	.byte	0x04, 0x11
        /*0026*/ 	.short	(.L_7 - .L_6)
	.align		4
.L_6:
        /*0028*/ 	.word	index@(_Z27block_load_balancing_searchILj256ELj7EEvPKjS1_jjPjS2_)
        /*002c*/ 	.word	0x00000000


	//----- nvinfo : EIATTR_MIN_STACK_SIZE
	.align		4
.L_7:
        /*0030*/ 	.byte	0x04, 0x12
        /*0032*/ 	.short	(.L_9 - .L_8)
	.align		4
.L_8:
        /*0034*/ 	.word	index@(_Z27block_load_balancing_searchILj256ELj7EEvPKjS1_jjPjS2_)
        /*0038*/ 	.word	0x00000000


	//----- nvinfo : EIATTR_MIN_STACK_SIZE
	.align		4
.L_9:
        /*003c*/ 	.byte	0x04, 0x12
        /*003e*/ 	.short	(.L_11 - .L_10)
	.align		4
.L_10:
        /*0040*/ 	.word	index@(_Z24load_balancing_partitionILj128EEvPKjjjjjPj)
        /*0044*/ 	.word	0x00000000
.L_11:


//--------------------- .nv.compat                --------------------------
	.section	.nv.compat,"",@"SHT_CUDA_COMPAT_INFO"
	.align	4
        /*0000*/ 	.byte	0x02, 0x09, 0x00, 0x00, 0x02, 0x02, 0x01, 0x00, 0x02, 0x05, 0x05, 0x00, 0x03, 0x07, 0x01, 0x01
        /*0010*/ 	.byte	0x02, 0x03, 0x00, 0x00, 0x02, 0x06, 0x01, 0x00, 0x04, 0x0b, 0x08, 0x00, 0x09, 0x00, 0x00, 0x00
        /*0020*/ 	.byte	0x00, 0x00, 0x00, 0x00


//--------------------- .nv.info._Z27block_load_balancing_searchILj256ELj7EEvPKjS1_jjPjS2_ --------------------------
	.section	.nv.info._Z27block_load_balancing_searchILj256ELj7EEvPKjS1_jjPjS2_,"",@"SHT_CUDA_INFO"
	.sectionflags	@""
	.align	4


	//----- nvinfo : EIATTR_CUDA_API_VERSION
	.align		4
        /*0000*/ 	.byte	0x04, 0x37
        /*0002*/ 	.short	(.L_13 - .L_12)
.L_12:
        /*0004*/ 	.word	0x00000082


	//----- nvinfo : EIATTR_KPARAM_INFO
	.align		4
.L_13:
        /*0008*/ 	.byte	0x04, 0x17
        /*000a*/ 	.short	(.L_15 - .L_14)
.L_14:
        /*000c*/ 	.word	0x00000000
        /*0010*/ 	.short	0x0005
        /*0012*/ 	.short	0x0020
        /*0014*/ 	.byte	0x00, 0xf5, 0x21, 0x00


	//----- nvinfo : EIATTR_KPARAM_INFO
	.align		4
.L_15:
        /*0018*/ 	.byte	0x04, 0x17
        /*001a*/ 	.short	(.L_17 - .L_16)
.L_16:
        /*001c*/ 	.word	0x00000000
        /*0020*/ 	.short	0x0004
        /*0022*/ 	.short	0x0018
        /*0024*/ 	.byte	0x00, 0xf5, 0x21, 0x00


	//----- nvinfo : EIATTR_KPARAM_INFO
	.align		4
.L_17:
        /*0028*/ 	.byte	0x04, 0x17
        /*002a*/ 	.short	(.L_19 - .L_18)
.L_18:
        /*002c*/ 	.word	0x00000000
        /*0030*/ 	.short	0x0003
        /*0032*/ 	.short	0x0014
        /*0034*/ 	.byte	0x00, 0xf0, 0x11, 0x00


	//----- nvinfo : EIATTR_KPARAM_INFO
	.align		4
.L_19:
        /*0038*/ 	.byte	0x04, 0x17
        /*003a*/ 	.short	(.L_21 - .L_20)
.L_20:
        /*003c*/ 	.word	0x00000000
        /*0040*/ 	.short	0x0002
        /*0042*/ 	.short	0x0010
        /*0044*/ 	.byte	0x00, 0xf0, 0x11, 0x00


	//----- nvinfo : EIATTR_KPARAM_INFO
	.align		4
.L_21:
        /*0048*/ 	.byte	0x04, 0x17
        /*004a*/ 	.short	(.L_23 - .L_22)
.L_22:
        /*004c*/ 	.word	0x00000000
        /*0050*/ 	.short	0x0001
        /*0052*/ 	.short	0x0008
        /*0054*/ 	.byte	0x00, 0xf5, 0x21, 0x00


	//----- nvinfo : EIATTR_KPARAM_INFO
	.align		4
.L_23:
        /*0058*/ 	.byte	0x04, 0x17
        /*005a*/ 	.short	(.L_25 - .L_24)
.L_24:
        /*005c*/ 	.word	0x00000000
        /*0060*/ 	.short	0x0000
        /*0062*/ 	.short	0x0000
        /*0064*/ 	.byte	0x00, 0xf5, 0x21, 0x00


	//----- nvinfo : EIATTR_SPARSE_MMA_MASK
	.align		4
.L_25:
        /*0068*/ 	.byte	0x03, 0x50
        /*006a*/ 	.short	0x0000


	//----- nvinfo : EIATTR_MAXREG_COUNT
	.align		4
        /*006c*/ 	.byte	0x03, 0x1b
        /*006e*/ 	.short	0x00ff


	//----- nvinfo : EIATTR_NUM_BARRIERS
	.align		4
        /*0070*/ 	.byte	0x02, 0x4c
        /*0072*/ 	.byte	0x01
	.zero		1


	//----- nvinfo : EIATTR_MERCURY_ISA_VERSION
	.align		4
        /*0074*/ 	.byte	0x03, 0x5f
        /*0076*/ 	.short	0x0101


	//----- nvinfo : EIATTR_VRC_CTA_INIT_COUNT
	.align		4
        /*0078*/ 	.byte	0x02, 0x4a
	.zero		1
	.zero		1


	//----- nvinfo : EIATTR_EXIT_INSTR_OFFSETS
	.align		4
        /*007c*/ 	.byte	0x04, 0x1c
        /*007e*/ 	.short	(.L_27 - .L_26)


	//   ....[0]....
.L_26:
        /*0080*/ 	.word	0x00001640


	//   ....[1]....
        /*0084*/ 	.word	0x00001710


	//----- nvinfo : EIATTR_CRS_STACK_SIZE
	.align		4
.L_27:
        /*0088*/ 	.byte	0x04, 0x1e
        /*008a*/ 	.short	(.L_29 - .L_28)
.L_28:
        /*008c*/ 	.word	0x00000000


	//----- nvinfo : EIATTR_CBANK_PARAM_SIZE
	.align		4
.L_29:
        /*0090*/ 	.byte	0x03, 0x19
        /*0092*/ 	.short	0x0028


	//----- nvinfo : EIATTR_PARAM_CBANK
	.align		4
        /*0094*/ 	.byte	0x04, 0x0a
        /*0096*/ 	.short	(.L_31 - .L_30)
	.align		4
.L_30:
        /*0098*/ 	.word	index@(.nv.constant0._Z27block_load_balancing_searchILj256ELj7EEvPKjS1_jjPjS2_)
        /*009c*/ 	.short	0x0380
        /*009e*/ 	.short	0x0028


	//----- nvinfo : EIATTR_SW_WAR
	.align		4
.L_31:
        /*00a0*/ 	.byte	0x04, 0x36
        /*00a2*/ 	.short	(.L_33 - .L_32)
.L_32:
        /*00a4*/ 	.word	0x00000008
.L_33:


//--------------------- .nv.info._Z24load_balancing_partitionILj128EEvPKjjjjjPj --------------------------
	.section	.nv.info._Z24load_balancing_partitionILj128EEvPKjjjjjPj,"",@"SHT_CUDA_INFO"
	.sectionflags	@""
	.align	4


	//----- nvinfo : EIATTR_CUDA_API_VERSION
	.align		4
        /*0000*/ 	.byte	0x04, 0x37
        /*0002*/ 	.short	(.L_35 - .L_34)
.L_34:
        /*0004*/ 	.word	0x00000082


	//----- nvinfo : EIATTR_KPARAM_INFO
	.align		4
.L_35:
        /*0008*/ 	.byte	0x04, 0x17
        /*000a*/ 	.short	(.L_37 - .L_36)
.L_36:
        /*000c*/ 	.word	0x00000000
        /*0010*/ 	.short	0x0005
        /*0012*/ 	.short	0x0018
        /*0014*/ 	.byte	0x00, 0xf5, 0x21, 0x00


	//----- nvinfo : EIATTR_KPARAM_INFO
	.align		4
.L_37:
        /*0018*/ 	.byte	0x04, 0x17
        /*001a*/ 	.short	(.L_39 - .L_38)
.L_38:
        /*001c*/ 	.word	0x00000000
        /*0020*/ 	.short	0x0004
        /*0022*/ 	.short	0x0014
        /*0024*/ 	.byte	0x00, 0xf0, 0x11, 0x00


	//----- nvinfo : EIATTR_KPARAM_INFO
	.align		4
.L_39:
        /*0028*/ 	.byte	0x04, 0x17
        /*002a*/ 	.short	(.L_41 - .L_40)
.L_40:
        /*002c*/ 	.word	0x00000000
        /*0030*/ 	.short	0x0003
        /*0032*/ 	.short	0x0010
        /*0034*/ 	.byte	0x00, 0xf0, 0x11, 0x00


	//----- nvinfo : EIATTR_KPARAM_INFO
	.align		4
.L_41:
        /*0038*/ 	.byte	0x04, 0x17
        /*003a*/ 	.short	(.L_43 - .L_42)
.L_42:
        /*003c*/ 	.word	0x00000000
        /*0040*/ 	.short	0x0002
        /*0042*/ 	.short	0x000c
        /*0044*/ 	.byte	0x00, 0xf0, 0x11, 0x00


	//----- nvinfo : EIATTR_KPARAM_INFO
	.align		4
.L_43:
        /*0048*/ 	.byte	0x04, 0x17
        /*004a*/ 	.short	(.L_45 - .L_44)
.L_44:
        /*004c*/ 	.word	0x00000000
        /*0050*/ 	.short	0x0001
        /*0052*/ 	.short	0x0008
        /*0054*/ 	.byte	0x00, 0xf0, 0x11, 0x00


	//----- nvinfo : EIATTR_KPARAM_INFO
	.align		4
.L_45:
        /*0058*/ 	.byte	0x04, 0x17
        /*005a*/ 	.short	(.L_47 - .L_46)
.L_46:
        /*005c*/ 	.word	0x00000000
        /*0060*/ 	.short	0x0000
        /*0062*/ 	.short	0x0000
        /*0064*/ 	.byte	0x00, 0xf5, 0x21, 0x00


	//----- nvinfo : EIATTR_SPARSE_MMA_MASK
	.align		4
.L_47:
        /*0068*/ 	.byte	0x03, 0x50
        /*006a*/ 	.short	0x0000


	//----- nvinfo : EIATTR_MAXREG_COUNT
	.align		4
        /*006c*/ 	.byte	0x03, 0x1b
        /*006e*/ 	.short	0x00ff


	//----- nvinfo : EIATTR_MERCURY_ISA_VERSION
	.align		4
        /*0070*/ 	.byte	0x03, 0x5f
        /*0072*/ 	.short	0x0101


	//----- nvinfo : EIATTR_VRC_CTA_INIT_COUNT
	.align		4
        /*0074*/ 	.byte	0x02, 0x4a
	.zero		1
	.zero		1


	//----- nvinfo : EIATTR_EXIT_INSTR_OFFSETS
	.align		4
        /*0078*/ 	.byte	0x04, 0x1c
        /*007a*/ 	.short	(.L_49 - .L_48)


	//   ....[0]....
.L_48:
        /*007c*/ 	.word	0x00000060


	//   ....[1]....
        /*0080*/ 	.word	0x00000220


	//----- nvinfo : EIATTR_CRS_STACK_SIZE
	.align		4
.L_49:
        /*0084*/ 	.byte	0x04, 0x1e
        /*0086*/ 	.short	(.L_51 - .L_50)
.L_50:
        /*0088*/ 	.word	0x00000000


	//----- nvinfo : EIATTR_CBANK_PARAM_SIZE
	.align		4
.L_51:
        /*008c*/ 	.byte	0x03, 0x19
        /*008e*/ 	.short	0x0020


	//----- nvinfo : EIATTR_PARAM_CBANK
	.align		4
        /*0090*/ 	.byte	0x04, 0x0a
        /*0092*/ 	.short	(.L_53 - .L_52)
	.align		4
.L_52:
        /*0094*/ 	.word	index@(.nv.constant0._Z24load_balancing_partitionILj128EEvPKjjjjjPj)
        /*0098*/ 	.short	0x0380
        /*009a*/ 	.short	0x0020


	//----- nvinfo : EIATTR_SW_WAR
	.align		4
.L_53:
        /*009c*/ 	.byte	0x04, 0x36
        /*009e*/ 	.short	(.L_55 - .L_54)
.L_54:
        /*00a0*/ 	.word	0x00000008
.L_55:


//--------------------- .nv.callgraph             --------------------------
	.section	.nv.callgraph,"",@"SHT_CUDA_CALLGRAPH"
	.align	4
	.sectionentsize	8
	.align		4
        /*0000*/ 	.word	0x00000000
	.align		4
        /*0004*/ 	.word	0xffffffff
	.align		4
        /*0008*/ 	.word	0x00000000
	.align		4
        /*000c*/ 	.word	0xfffffffe
	.align		4
        /*0010*/ 	.word	0x00000000
	.align		4
        /*0014*/ 	.word	0xfffffffd
	.align		4
        /*0018*/ 	.word	0x00000000
	.align		4
        /*001c*/ 	.word	0xfffffffc


//--------------------- .text._Z27block_load_balancing_searchILj256ELj7EEvPKjS1_jjPjS2_ --------------------------
	.section	.text._Z27block_load_balancing_searchILj256ELj7EEvPKjS1_jjPjS2_,"ax",@progbits
	.align	128
        .global         _Z27block_load_balancing_searchILj256ELj7EEvPKjS1_jjPjS2_
        .type           _Z27block_load_balancing_searchILj256ELj7EEvPKjS1_jjPjS2_,@function
        .size           _Z27block_load_balancing_searchILj256ELj7EEvPKjS1_jjPjS2_,(.L_x_54 - _Z27block_load_balancing_searchILj256ELj7EEvPKjS1_jjPjS2_)
        .other          _Z27block_load_balancing_searchILj256ELj7EEvPKjS1_jjPjS2_,@"STO_CUDA_ENTRY STV_DEFAULT"
_Z27block_load_balancing_searchILj256ELj7EEvPKjS1_jjPjS2_:
.text._Z27block_load_balancing_searchILj256ELj7EEvPKjS1_jjPjS2_:
[----:B------:R-:W-:Y:S01]  /*0000*/  LDC R1, c[0x0][0x37c] ;  /* 0x0000df00ff017b82 */ /* 0x000fe20000000800 */
[----:B------:R-:W0:Y:S07]  /*0010*/  S2R R7, SR_CTAID.X ;  /* 0x0000000000077919 */ /* 0x000e2e0000002500 */
[----:B------:R-:W0:Y:S01]  /*0020*/  LDC.64 R8, c[0x0][0x388] ;  /* 0x0000e200ff087b82 */ /* 0x000e220000000a00 */
[----:B------:R-:W1:Y:S07]  /*0030*/  LDCU.64 UR4, c[0x0][0x358] ;  /* 0x00006b00ff0477ac */ /* 0x000e6e0008000a00 */
[----:B------:R-:W2:Y:S01]  /*0040*/  LDC.64 R24, c[0x0][0x390] ;  /* 0x0000e400ff187b82 */ /* 0x000ea20000000a00 */
[----:B0-----:R-:W-:-:S05]  /*0050*/  IMAD.WIDE.U32 R8, R7, 0x4, R8 ;  /* 0x0000000407087825 */ /* 0x001fca00078e0008 */
[----:B-1----:R-:W3:Y:S04]  /*0060*/  LDG.E R5, desc[UR4][R8.64+0x4] ;  /* 0x0000040408057981 */ /* 0x002ee8000c1e1900 */
[----:B------:R-:W3:Y:S01]  /*0070*/  LDG.E R0, desc[UR4][R8.64] ;  /* 0x0000000408007981 */ /* 0x000ee2000c1e1900 */
[----:B--2---:R-:W-:Y:S01]  /*0080*/  IMAD R2, R7, -0x700, R24 ;  /* 0xfffff90007027824 */ /* 0x004fe200078e0218 */
[----:B------:R-:W0:Y:S04]  /*0090*/  S2R R3, SR_TID.X ;  /* 0x0000000000037919 */ /* 0x000e280000002100 */
[----:B------:R-:W-:Y:S01]  /*00a0*/  VIADDMNMX.U32 R25, R2, R25, 0x700, PT ;  /* 0x0000070002197446 */ /* 0x000fe20003800019 */
[----:B---3--:R-:W-:-:S02]  /*00b0*/  IMAD.IADD R2, R5, 0x1, -R0 ;  /* 0x0000000105027824 */ /* 0x008fc400078e0a00 */
[----:B------:R-:W-:Y:S02]  /*00c0*/  IMAD R6, R7, 0x700, -R0 ;  /* 0x0000070007067824 */ /* 0x000fe400078e0a00 */
[----:B------:R-:W-:-:S05]  /*00d0*/  IMAD.IADD R4, R25, 0x1, -R2 ;  /* 0x0000000119047824 */ /* 0x000fca00078e0a02 */
[----:B0-----:R-:W-:-:S13]  /*00e0*/  ISETP.GE.U32.AND P0, PT, R3, R4, PT ;  /* 0x000000040300720c */ /* 0x001fda0003f06070 */
[----:B------:R-:W0:Y:S01]  /*00f0*/  @!P0 LDC.64 R14, c[0x0][0x380] ;  /* 0x0000e000ff0e8b82 */ /* 0x000e220000000a00 */
[----:B------:R-:W-:-:S04]  /*0100*/  @!P0 IMAD.IADD R5, R6, 0x1, R3 ;  /* 0x0000000106058824 */ /* 0x000fc800078e0203 */
[----:B0-----:R-:W-:-:S06]  /*0110*/  @!P0 IMAD.WIDE.U32 R14, R5, 0x4, R14 ;  /* 0x00000004050e8825 */ /* 0x001fcc00078e000e */
[----:B------:R0:W2:Y:S01]  /*0120*/  @!P0 LDG.E R14, desc[UR4][R14.64] ;  /* 0x000000040e0e8981 */ /* 0x0000a2000c1e1900 */
[C---:B------:R-:W-:Y:S01]  /*0130*/  IADD3 R5, PT, PT, R3.reuse, 0x100, RZ ;  /* 0x0000010003057810 */ /* 0x040fe20007ffe0ff */
[----:B------:R-:W-:Y:S01]  /*0140*/  VIADD R7, R3, 0x200 ;  /* 0x0000020003077836 */ /* 0x000fe20000000000 */
[----:B------:R-:W-:Y:S01]  /*0150*/  MOV R8, 0x400 ;  /* 0x0000040000087802 */ /* 0x000fe20000000f00 */
[----:B------:R-:W1:Y:S01]  /*0160*/  S2R R17, SR_CgaCtaId ;  /* 0x0000000000117919 */ /* 0x000e620000008800 */
[-C--:B------:R-:W-:Y:S01]  /*0170*/  ISETP.GE.U32.AND P2, PT, R5, R4.reuse, PT ;  /* 0x000000040500720c */ /* 0x080fe20003f46070 */
[----:B------:R-:W-:Y:S01]  /*0180*/  VIADD R9, R3, 0x300 ;  /* 0x0000030003097836 */ /* 0x000fe20000000000 */
[----:B------:R-:W-:Y:S02]  /*0190*/  ISETP.GE.U32.AND P1, PT, R7, R4, PT ;  /* 0x000000040700720c */ /* 0x000fe40003f26070 */
[C---:B------:R-:W-:Y:S02]  /*01a0*/  LOP3.LUT R11, R3.reuse, 0x400, RZ, 0xfc, !PT ;  /* 0x00000400030b7812 */ /* 0x040fe400078efcff */
[----:B------:R-:W-:-:S02]  /*01b0*/  IADD3 R21, PT, PT, R3, 0x500, RZ ;  /* 0x0000050003157810 */ /* 0x000fc40007ffe0ff */
[-C--:B------:R-:W-:Y:S02]  /*01c0*/  ISETP.GE.U32.AND P4, PT, R11, R4.reuse, PT ;  /* 0x000000040b00720c */ /* 0x080fe40003f86070 */
[-C--:B------:R-:W-:Y:S02]  /*01d0*/  ISETP.GE.U32.AND P3, PT, R21, R4.reuse, PT ;  /* 0x000000041500720c */ /* 0x080fe40003f66070 */
[----:B------:R-:W-:Y:S01]  /*01e0*/  IADD3 R23, PT, PT, R3, 0x600, RZ ;  /* 0x0000060003177810 */ /* 0x000fe20007ffe0ff */
[----:B------:R-:W3:Y:S01]  /*01f0*/  @!P2 LDC.64 R12, c[0x0][0x380] ;  /* 0x0000e000ff0cab82 */ /* 0x000ee20000000a00 */
[----:B0-----:R-:W-:Y:S01]  /*0200*/  @!P2 IMAD.IADD R15, R6, 0x1, R5 ;  /* 0x00000001060fa824 */ /* 0x001fe200078e0205 */
[-C--:B------:R-:W-:Y:S02]  /*0210*/  ISETP.GE.U32.AND P5, PT, R9, R4.reuse, PT ;  /* 0x000000040900720c */ /* 0x080fe40003fa6070 */
[----:B------:R-:W-:-:S04]  /*0220*/  ISETP.GE.U32.AND P6, PT, R23, R4, PT ;  /* 0x000000041700720c */ /* 0x000fc80003fc6070 */
[----:B------:R-:W0:Y:S01]  /*0230*/  @!P4 LDC.64 R18, c[0x0][0x380] ;  /* 0x0000e000ff12cb82 */ /* 0x000e220000000a00 */
[----:B-1----:R-:W-:-:S07]  /*0240*/  LEA R8, R17, R8, 0x18 ;  /* 0x0000000811087211 */ /* 0x002fce00078ec0ff */
[----:B------:R-:W1:Y:S01]  /*0250*/  @!P5 LDC.64 R28, c[0x0][0x380] ;  /* 0x0000e000ff1cdb82 */ /* 0x000e620000000a00 */
[----:B------:R-:W-:Y:S02]  /*0260*/  IMAD R27, R3, 0x4, R8 ;  /* 0x00000004031b7824 */ /* 0x000fe400078e0208 */
[----:B---3--:R-:W-:-:S05]  /*0270*/  @!P2 IMAD.WIDE.U32 R12, R15, 0x4, R12 ;  /* 0x000000040f0ca825 */ /* 0x008fca00078e000c */
[----:B------:R-:W3:Y:S01]  /*0280*/  @!P1 LDC.64 R16, c[0x0][0x380] ;  /* 0x0000e000ff109b82 */ /* 0x000ee20000000a00 */
[C---:B------:R-:W-:Y:S01]  /*0290*/  @!P1 IMAD.IADD R15, R6.reuse, 0x1, R7 ;  /* 0x00000001060f9824 */ /* 0x040fe200078e0207 */
[----:B------:R4:W5:Y:S06]  /*02a0*/  @!P2 LDG.E R22, desc[UR4][R12.64] ;  /* 0x000000040c16a981 */ /* 0x00096c000c1e1900 */
[----:B----4-:R-:W4:Y:S01]  /*02b0*/  @!P3 LDC.64 R12, c[0x0][0x380] ;  /* 0x0000e000ff0cbb82 */ /* 0x010f220000000a00 */
[----:B------:R-:W-:Y:S01]  /*02c0*/  @!P4 IADD3 R24, PT, PT, R6, R11, RZ ;  /* 0x0000000b0618c210 */ /* 0x000fe20007ffe0ff */
[----:B---3--:R-:W-:-:S05]  /*02d0*/  @!P1 IMAD.WIDE.U32 R16, R15, 0x4, R16 ;  /* 0x000000040f109825 */ /* 0x008fca00078e0010 */
[----:B------:R3:W5:Y:S01]  /*02e0*/  @!P1 LDG.E R20, desc[UR4][R16.64] ;  /* 0x0000000410149981 */ /* 0x000762000c1e1900 */
[----:B0-----:R-:W-:-:S04]  /*02f0*/  @!P4 IMAD.WIDE.U32 R18, R24, 0x4, R18 ;  /* 0x000000041812c825 */ /* 0x001fc800078e0012 */
[C---:B------:R-:W-:Y:S02]  /*0300*/  @!P3 IMAD.IADD R24, R6.reuse, 0x1, R21 ;  /* 0x000000010618b824 */ /* 0x040fe400078e0215 */
[----:B------:R-:W-:Y:S01]  /*0310*/  @!P5 IMAD.IADD R10, R6, 0x1, R9 ;  /* 0x00000001060ad824 */ /* 0x000fe200078e0209 */
[----:B------:R-:W5:Y:S01]  /*0320*/  @!P4 LDG.E R18, desc[UR4][R18.64] ;  /* 0x000000041212c981 */ /* 0x000f62000c1e1900 */
[----:B----4-:R-:W-:-:S04]  /*0330*/  @!P3 IMAD.WIDE.U32 R12, R24, 0x4, R12 ;  /* 0x00000004180cb825 */ /* 0x010fc800078e000c */
[----:B------:R-:W-:Y:S02]  /*0340*/  @!P6 IMAD.IADD R24, R6, 0x1, R23 ;  /* 0x000000010618e824 */ /* 0x000fe400078e0217 */
[----:B-1----:R-:W-:Y:S01]  /*0350*/  @!P5 IMAD.WIDE.U32 R28, R10, 0x4, R28 ;  /* 0x000000040a1cd825 */ /* 0x002fe200078e001c */
[----:B------:R-:W4:Y:S04]  /*0360*/  @!P3 LDG.E R12, desc[UR4][R12.64] ;  /* 0x000000040c0cb981 */ /* 0x000f28000c1e1900 */
[----:B------:R0:W4:Y:S04]  /*0370*/  @!P5 LDG.E R10, desc[UR4][R28.64] ;  /* 0x000000041c0ad981 */ /* 0x000128000c1e1900 */
[----:B--2---:R1:W-:Y:S01]  /*0380*/  @!P0 STS [R27+0x4], R14 ;  /* 0x0000040e1b008388 */ /* 0x0043e20000000800 */
[----:B------:R-:W-:-:S04]  /*0390*/  ISETP.NE.AND P0, PT, R6, RZ, PT ;  /* 0x000000ff0600720c */ /* 0x000fc80003f05270 */
[----:B------:R-:W-:Y:S01]  /*03a0*/  ISETP.NE.OR P0, PT, R3, RZ, !P0 ;  /* 0x000000ff0300720c */ /* 0x000fe20004705670 */
[----:B-1----:R-:W1:-:S12]  /*03b0*/  @!P6 LDC.64 R14, c[0x0][0x380] ;  /* 0x0000e000ff0eeb82 */ /* 0x002e580000000a00 */
[----:B---3--:R-:W2:Y:S01]  /*03c0*/  @!P0 LDC.64 R16, c[0x0][0x380] ;  /* 0x0000e000ff108b82 */ /* 0x008ea20000000a00 */
[----:B-1----:R-:W-:Y:S01]  /*03d0*/  @!P6 IMAD.WIDE.U32 R14, R24, 0x4, R14 ;  /* 0x00000004180ee825 */ /* 0x002fe200078e000e */
[----:B------:R-:W-:-:S05]  /*03e0*/  @!P0 IADD3 R24, PT, PT, R6, -0x1, RZ ;  /* 0xffffffff06188810 */ /* 0x000fca0007ffe0ff */
[----:B------:R-:W3:Y:S01]  /*03f0*/  @!P6 LDG.E R14, desc[UR4][R14.64] ;  /* 0x000000040e0ee981 */ /* 0x000ee2000c1e1900 */
[----:B--2---:R-:W-:-:S06]  /*0400*/  @!P0 IMAD.WIDE.U32 R16, R24, 0x4, R16 ;  /* 0x0000000418108825 */ /* 0x004fcc00078e0010 */
[----:B------:R-:W2:Y:S01]  /*0410*/  @!P0 LDG.E R17, desc[UR4][R16.64] ;  /* 0x0000000410118981 */ /* 0x000ea2000c1e1900 */
[----:B------:R-:W-:-:S05]  /*0420*/  IMAD R24, R3, 0x7, RZ ;  /* 0x0000000703187824 */ /* 0x000fca00078e02ff */
[----:B0-----:R-:W-:-:S04]  /*0430*/  VIMNMX.U32 R29, PT, PT, R25, R24, PT ;  /* 0x00000018191d7248 */ /* 0x001fc80003fe0000 */
[-C--:B------:R-:W-:Y:S02]  /*0440*/  VIMNMX.U32 R25, PT, PT, R4, R29.reuse, !PT ;  /* 0x0000001d04197248 */ /* 0x080fe40007fe0000 */
[----:B------:R-:W-:-:S03]  /*0450*/  VIMNMX.U32 R24, PT, PT, R2, R29, PT ;  /* 0x0000001d02187248 */ /* 0x000fc60003fe0000 */
[----:B------:R-:W-:Y:S01]  /*0460*/  IMAD.IADD R25, R25, 0x1, -R4 ;  /* 0x0000000119197824 */ /* 0x000fe200078e0a04 */
[----:B-----5:R0:W-:Y:S04]  /*0470*/  @!P2 STS [R27+0x404], R22 ;  /* 0x000404161b00a388 */ /* 0x0201e80000000800 */
[----:B------:R-:W-:Y:S01]  /*0480*/  ISETP.GE.U32.AND P2, PT, R25, R24, PT ;  /* 0x000000181900720c */ /* 0x000fe20003f46070 */
[----:B------:R-:W-:Y:S01]  /*0490*/  BSSY.RECONVERGENT B0, `(.L_x_0) ;  /* 0x0000015000007945 */ /* 0x000fe20003800200 */
[----:B------:R0:W-:Y:S04]  /*04a0*/  @!P1 STS [R27+0x804], R20 ;  /* 0x000804141b009388 */ /* 0x0001e80000000800 */
[----:B------:R0:W-:Y:S04]  /*04b0*/  @!P4 STS [R27+0x1004], R18 ;  /* 0x001004121b00c388 */ /* 0x0001e80000000800 */
[----:B----4-:R0:W-:Y:S04]  /*04c0*/  @!P3 STS [R27+0x1404], R12 ;  /* 0x0014040c1b00b388 */ /* 0x0101e80000000800 */
[----:B------:R0:W-:Y:S04]  /*04d0*/  @!P5 STS [R27+0xc04], R10 ;  /* 0x000c040a1b00d388 */ /* 0x0001e80000000800 */
[----:B---3--:R0:W-:Y:S04]  /*04e0*/  @!P6 STS [R27+0x1804], R14 ;  /* 0x0018040e1b00e388 */ /* 0x0081e80000000800 */
[----:B--2---:R0:W-:Y:S01]  /*04f0*/  @!P0 STS [R8], R17 ;  /* 0x0000001108008388 */ /* 0x0041e20000000800 */
[----:B------:R-:W-:Y:S06]  /*0500*/  BAR.SYNC.DEFER_BLOCKING 0x0 ;  /* 0x0000000000007b1d */ /* 0x000fec0000010000 */
[----:B------:R-:W-:Y:S05]  /*0510*/  @P2 BRA `(.L_x_1) ;  /* 0x0000000000302947 */ /* 0x000fea0003800000 */
.L_x_2:
[----:B0-----:R-:W-:-:S05]  /*0520*/  IMAD.IADD R10, R24, 0x1, R25 ;  /* 0x00000001180a7824 */ /* 0x001fca00078e0219 */
[----:B------:R-:W-:-:S04]  /*0530*/  SHF.R.U32.HI R13, RZ, 0x1, R10 ;  /* 0x00000001ff0d7819 */ /* 0x000fc8000001160a */
[----:B------:R-:W-:-:S04]  /*0540*/  LOP3.LUT R10, RZ, R13, RZ, 0x33, !PT ;  /* 0x0000000dff0a7212 */ /* 0x000fc800078e33ff */
[----:B------:R-:W-:Y:S01]  /*0550*/  IADD3 R15, PT, PT, R29, R10, RZ ;  /* 0x0000000a1d0f7210 */ /* 0x000fe20007ffe0ff */
[----:B------:R-:W-:-:S04]  /*0560*/  IMAD.IADD R10, R0, 0x1, R13 ;  /* 0x00000001000a7824 */ /* 0x000fc800078e020d */
[----:B------:R-:W-:-:S06]  /*0570*/  IMAD R15, R15, 0x4, R8 ;  /* 0x000000040f0f7824 */ /* 0x000fcc00078e0208 */
[----:B------:R-:W0:Y:S02]  /*0580*/  LDS R15, [R15+0x4] ;  /* 0x000004000f0f7984 */ /* 0x000e240000000800 */
[----:B0-----:R-:W-:-:S04]  /*0590*/  ISETP.GE.U32.AND P0, PT, R10, R15, PT ;  /* 0x0000000f0a00720c */ /* 0x001fc80003f06070 */
[----:B------:R-:W-:-:S09]  /*05a0*/  SEL R24, R24, R13, !P0 ;  /* 0x0000000d18187207 */ /* 0x000fd20004000000 */
[----:B------:R-:W-:-:S04]  /*05b0*/  @!P0 IADD3 R25, PT, PT, R13, 0x1, RZ ;  /* 0x000000010d198810 */ /* 0x000fc80007ffe0ff */
[----:B------:R-:W-:-:S13]  /*05c0*/  ISETP.GE.U32.AND P0, PT, R25, R24, PT ;  /* 0x000000181900720c */ /* 0x000fda0003f06070 */
[----:B------:R-:W-:Y:S05]  /*05d0*/  @!P0 BRA `(.L_x_2) ;  /* 0xfffffffc00d08947 */ /* 0x000fea000383ffff */
.L_x_1:
[----:B------:R-:W-:Y:S05]  /*05e0*/  BSYNC.RECONVERGENT B0 ;  /* 0x0000000000007941 */ /* 0x000fea0003800200 */
.L_x_0:
[----:B------:R-:W-:Y:S01]  /*05f0*/  IMAD.IADD R29, R29, 0x1, -R25 ;  /* 0x000000011d1d7824 */ /* 0x000fe200078e0a19 */
[----:B------:R-:W-:Y:S01]  /*0600*/  ISETP.GE.U32.AND P1, PT, R25, R2, PT ;  /* 0x000000021900720c */ /* 0x000fe20003f26070 */
[----:B------:R-:W-:Y:S01]  /*0610*/  BSSY.RECONVERGENT B0, `(.L_x_3) ;  /* 0x0000016000007945 */ /* 0x000fe20003800200 */
[----:B0-----:R-:W-:Y:S02]  /*0620*/  IMAD R10, R4, 0x4, R8 ;  /* 0x00000004040a7824 */ /* 0x001fe400078e0208 */
[----:B------:R-:W-:-:S13]  /*0630*/  ISETP.GE.U32.AND P0, PT, R29, R4, PT ;  /* 0x000000041d00720c */ /* 0x000fda0003f06070 */
[----:B------:R-:W-:Y:S05]  /*0640*/  @P0 BRA P1, `(.L_x_4) ;  /* 0x0000000000480947 */ /* 0x000fea0000800000 */
[----:B------:R-:W-:Y:S01]  /*0650*/  ISETP.GE.U32.AND P0, PT, R29, R4, PT ;  /* 0x000000041d00720c */ /* 0x000fe20003f06070 */
[----:B------:R-:W-:-:S12]  /*0660*/  BSSY.RELIABLE B1, `(.L_x_5) ;  /* 0x000000b000017945 */ /* 0x000fd80003800100 */
[----:B------:R-:W-:Y:S05]  /*0670*/  @P0 BRA `(.L_x_6) ;  /* 0x0000000000240947 */ /* 0x000fea0003800000 */
[----:B------:R-:W-:-:S13]  /*0680*/  ISETP.GE.U32.AND P0, PT, R25, R2, PT ;  /* 0x000000021900720c */ /* 0x000fda0003f06070 */
[----:B------:R-:W-:Y:S05]  /*0690*/  @P0 BREAK.RELIABLE B1 ;  /* 0x0000000000010942 */ /* 0x000fea0003800100 */
[----:B------:R-:W-:Y:S05]  /*06a0*/  @P0 BRA `(.L_x_7) ;  /* 0x00000000002c0947 */ /* 0x000fea0003800000 */
[----:B------:R-:W-:Y:S01]  /*06b0*/  LEA R13, R29, R8, 0x2 ;  /* 0x000000081d0d7211 */ /* 0x000fe200078e10ff */
[----:B------:R-:W-:-:S05]  /*06c0*/  IMAD.IADD R12, R0, 0x1, R25 ;  /* 0x00000001000c7824 */ /* 0x000fca00078e0219 */
[----:B------:R-:W0:Y:S02]  /*06d0*/  LDS R13, [R13+0x4] ;  /* 0x000004000d0d7984 */ /* 0x000e240000000800 */
[----:B0-----:R-:W-:-:S13]  /*06e0*/  ISETP.GE.U32.AND P0, PT, R12, R13, PT ;  /* 0x0000000d0c00720c */ /* 0x001fda0003f06070 */
[----:B------:R-:W-:Y:S05]  /*06f0*/  @P0 BREAK.RELIABLE B1 ;  /* 0x0000000000010942 */ /* 0x000fea0003800100 */
[----:B------:R-:W-:Y:S05]  /*0700*/  @P0 BRA `(.L_x_7) ;  /* 0x0000000000140947 */ /* 0x000fea0003800000 */
.L_x_6:
[----:B------:R-:W-:Y:S05]  /*0710*/  BSYNC.RELIABLE B1 ;  /* 0x0000000000017941 */ /* 0x000fea0003800100 */
.L_x_5:
[C---:B------:R-:W-:Y:S01]  /*0720*/  IMAD R12, R25.reuse, 0x4, R10 ;  /* 0x00000004190c7824 */ /* 0x040fe200078e020a */
[----:B------:R-:W-:-:S04]  /*0730*/  IADD3 R25, PT, PT, R25, 0x1, RZ ;  /* 0x0000000119197810 */ /* 0x000fc80007ffe0ff */
[----:B------:R0:W-:Y:S01]  /*0740*/  STS [R12+0x4], R29 ;  /* 0x0000041d0c007388 */ /* 0x0001e20000000800 */
[----:B------:R-:W-:Y:S05]  /*0750*/  BRA `(.L_x_4) ;  /* 0x0000000000047947 */ /* 0x000fea0003800000 */
.L_x_7:
[----:B------:R-:W-:-:S07]  /*0760*/  VIADD R29, R29, 0x1 ;  /* 0x000000011d1d7836 */ /* 0x000fce0000000000 */
.L_x_4:
[----:B------:R-:W-:Y:S05]  /*0770*/  BSYNC.RECONVERGENT B0 ;  /* 0x0000000000007941 */ /* 0x000fea0003800200 */
.L_x_3:
[----:B------:R-:W-:Y:S05]  /*0780*/  WARPSYNC.ALL ;  /* 0x0000000000007948 */ /* 0x000fea0003800000 */
[----:B------:R-:W-:Y:S01]  /*0790*/  ISETP.GE.U32.AND P0, PT, R29, R4, PT ;  /* 0x000000041d00720c */ /* 0x000fe20003f06070 */
[----:B------:R-:W-:Y:S01]  /*07a0*/  BSSY.RECONVERGENT B0, `(.L_x_8) ;  /* 0x0000014000007945 */ /* 0x000fe20003800200 */
[----:B------:R-:W-:-:S13]  /*07b0*/  ISETP.GE.U32.AND P1, PT, R25, R2, PT ;  /* 0x000000021900720c */ /* 0x000fda0003f26070 */
[----:B------:R-:W-:Y:S05]  /*07c0*/  @P0 BRA P1, `(.L_x_9) ;  /* 0x0000000000440947 */ /* 0x000fea0000800000 */
[----:B------:R-:W-:Y:S04]  /*07d0*/  BSSY.RELIABLE B1, `(.L_x_10) ;  /* 0x000000d000017945 */ /* 0x000fe80003800100 */
[----:B------:R-:W-:Y:S05]  /*07e0*/  @P0 BRA `(.L_x_11) ;  /* 0x00000000002c0947 */ /* 0x000fea0003800000 */
[----:B------:R-:W-:-:S13]  /*07f0*/  ISETP.GE.U32.AND P0, PT, R25, R2, PT ;  /* 0x000000021900720c */ /* 0x000fda0003f06070 */
[----:B------:R-:W-:Y:S05]  /*0800*/  @P0 BREAK.RELIABLE B1 ;  /* 0x0000000000010942 */ /* 0x000fea0003800100 */
[----:B------:R-:W-:Y:S05]  /*0810*/  @P0 BRA `(.L_x_12) ;  /* 0x0000000000180947 */ /* 0x000fea0003800000 */
[----:B0-----:R-:W-:Y:S01]  /*0820*/  IMAD R12, R29, 0x4, R8 ;  /* 0x000000041d0c7824 */ /* 0x001fe200078e0208 */
[----:B------:R-:W-:-:S05]  /*0830*/  IADD3 R13, PT, PT, R0, R25, RZ ;  /* 0x00000019000d7210 */ /* 0x000fca0007ffe0ff */
[----:B------:R-:W0:Y:S02]  /*0840*/  LDS R12, [R12+0x4] ;  /* 0x000004000c0c7984 */ /* 0x000e240000000800 */
[----:B0-----:R-:W-:-:S13]  /*0850*/  ISETP.GE.U32.AND P0, PT, R13, R12, PT ;  /* 0x0000000c0d00720c */ /* 0x001fda0003f06070 */
[----:B------:R-:W-:Y:S05]  /*0860*/  @P0 BREAK.RELIABLE B1 ;  /* 0x0000000000010942 */ /* 0x000fea0003800100 */
[----:B------:R-:W-:Y:S05]  /*0870*/  @!P0 BRA `(.L_x_11) ;  /* 0x0000000000088947 */ /* 0x000fea0003800000 */
.L_x_12:
[----:B0-----:R-:W-:Y:S01]  /*0880*/  VIADD R29, R29, 0x1 ;  /* 0x000000011d1d7836 */ /* 0x001fe20000000000 */
[----:B------:R-:W-:Y:S06]  /*0890*/  BRA `(.L_x_9) ;  /* 0x0000000000107947 */ /* 0x000fec0003800000 */
.L_x_11:
[----:B------:R-:W-:Y:S05]  /*08a0*/  BSYNC.RELIABLE B1 ;  /* 0x0000000000017941 */ /* 0x000fea0003800100 */
.L_x_10:
[C---:B0-----:R-:W-:Y:S01]  /*08b0*/  IMAD R12, R25.reuse, 0x4, R10 ;  /* 0x00000004190c7824 */ /* 0x041fe200078e020a */
[----:B------:R-:W-:-:S04]  /*08c0*/  IADD3 R25, PT, PT, R25, 0x1, RZ ;  /* 0x0000000119197810 */ /* 0x000fc80007ffe0ff */
[----:B------:R1:W-:Y:S03]  /*08d0*/  STS [R12+0x4], R29 ;  /* 0x0000041d0c007388 */ /* 0x0003e60000000800 */
.L_x_9:
[----:B------:R-:W-:Y:S05]  /*08e0*/  BSYNC.RECONVERGENT B0 ;  /* 0x0000000000007941 */ /* 0x000fea0003800200 */
.L_x_8:
        /* <DEDUP_REMOVED lines=10> */
[----:B01----:R-:W-:Y:S02]  /*0990*/  IMAD R12, R29, 0x4, R8 ;  /* 0x000000041d0c7824 */ /* 0x003fe400078e0208 */
[----:B------:R-:W-:-:S04]  /*09a0*/  IMAD.IADD R13, R0, 0x1, R25 ;  /* 0x00000001000d7824 */ /* 0x000fc800078e0219 */
[----:B------:R-:W0:Y:S02]  /*09b0*/  LDS R12, [R12+0x4] ;  /* 0x000004000c0c7984 */ /* 0x000e240000000800 */
[----:B0-----:R-:W-:-:S13]  /*09c0*/  ISETP.GE.U32.AND P0, PT, R13, R12, PT ;  /* 0x0000000c0d00720c */ /* 0x001fda0003f06070 */
[----:B------:R-:W-:Y:S05]  /*09d0*/  @P0 BREAK.RELIABLE B1 ;  /* 0x0000000000010942 */ /* 0x000fea0003800100 */
[----:B------:R-:W-:Y:S05]  /*09e0*/  @!P0 BRA `(.L_x_16) ;  /* 0x0000000000088947 */ /* 0x000fea0003800000 */
.L_x_17:
[----:B01----:R-:W-:Y:S01]  /*09f0*/  IADD3 R29, PT, PT, R29, 0x1, RZ ;  /* 0x000000011d1d7810 */ /* 0x003fe20007ffe0ff */
[----:B------:R-:W-:Y:S06]  /*0a00*/  BRA `(.L_x_14) ;  /* 0x0000000000107947 */ /* 0x000fec0003800000 */
.L_x_16:
[----:B------:R-:W-:Y:S05]  /*0a10*/  BSYNC.RELIABLE B1 ;  /* 0x0000000000017941 */ /* 0x000fea0003800100 */
.L_x_15:
[C---:B01----:R-:W-:Y:S02]  /*0a20*/  IMAD R12, R25.reuse, 0x4, R10 ;  /* 0x00000004190c7824 */ /* 0x043fe400078e020a */
[----:B------:R-:W-:-:S03]  /*0a30*/  VIADD R25, R25, 0x1 ;  /* 0x0000000119197836 */ /* 0x000fc60000000000 */
[----:B------:R2:W-:Y:S04]  /*0a40*/  STS [R12+0x4], R29 ;  /* 0x0000041d0c007388 */ /* 0x0005e80000000800 */
.L_x_14:
[----:B------:R-:W-:Y:S05]  /*0a50*/  BSYNC.RECONVERGENT B0 ;  /* 0x0000000000007941 */ /* 0x000fea0003800200 */
.L_x_13:
        /* <DEDUP_REMOVED lines=10> */
[----:B012---:R-:W-:Y:S01]  /*0b00*/  LEA R12, R29, R8, 0x2 ;  /* 0x000000081d0c7211 */ /* 0x007fe200078e10ff */
[----:B------:R-:W-:-:S05]  /*0b10*/  IMAD.IADD R13, R0, 0x1, R25 ;  /* 0x00000001000d7824 */ /* 0x000fca00078e0219 */
[----:B------:R-:W0:Y:S02]  /*0b20*/  LDS R12, [R12+0x4] ;  /* 0x000004000c0c7984 */ /* 0x000e240000000800 */
[----:B0-----:R-:W-:-:S13]  /*0b30*/  ISETP.GE.U32.AND P0, PT, R13, R12, PT ;  /* 0x0000000c0d00720c */ /* 0x001fda0003f06070 */
[----:B------:R-:W-:Y:S05]  /*0b40*/  @P0 BREAK.RELIABLE B1 ;  /* 0x0000000000010942 */ /* 0x000fea0003800100 */
[----:B------:R-:W-:Y:S05]  /*0b50*/  @!P0 BRA `(.L_x_21) ;  /* 0x0000000000088947 */ /* 0x000fea0003800000 */
.L_x_22:
[----:B012---:R-:W-:Y:S01]  /*0b60*/  VIADD R29, R29, 0x1 ;  /* 0x000000011d1d7836 */ /* 0x007fe20000000000 */
[----:B------:R-:W-:Y:S06]  /*0b70*/  BRA `(.L_x_19) ;  /* 0x0000000000107947 */ /* 0x000fec0003800000 */
.L_x_21:
[----:B------:R-:W-:Y:S05]  /*0b80*/  BSYNC.RELIABLE B1 ;  /* 0x0000000000017941 */ /* 0x000fea0003800100 */
.L_x_20:
[C---:B012---:R-:W-:Y:S01]  /*0b90*/  LEA R12, R25.reuse, R10, 0x2 ;  /* 0x0000000a190c7211 */ /* 0x047fe200078e10ff */
[----:B------:R-:W-:-:S04]  /*0ba0*/  VIADD R25, R25, 0x1 ;  /* 0x0000000119197836 */ /* 0x000fc80000000000 */
[----:B------:R3:W-:Y:S03]  /*0bb0*/  STS [R12+0x4], R29 ;  /* 0x0000041d0c007388 */ /* 0x0007e60000000800 */
.L_x_19:
[----:B------:R-:W-:Y:S05]  /*0bc0*/  BSYNC.RECONVERGENT B0 ;  /* 0x0000000000007941 */ /* 0x000fea0003800200 */
.L_x_18:
        /* <DEDUP_REMOVED lines=10> */
[----:B0123--:R-:W-:Y:S01]  /*0c70*/  IMAD R12, R29, 0x4, R8 ;  /* 0x000000041d0c7824 */ /* 0x00ffe200078e0208 */
[----:B------:R-:W-:-:S05]  /*0c80*/  IADD3 R13, PT, PT, R0, R25, RZ ;  /* 0x00000019000d7210 */ /* 0x000fca0007ffe0ff */
[----:B------:R-:W0:Y:S02]  /*0c90*/  LDS R12, [R12+0x4] ;  /* 0x000004000c0c7984 */ /* 0x000e240000000800 */
[----:B0-----:R-:W-:-:S13]  /*0ca0*/  ISETP.GE.U32.AND P0, PT, R13, R12, PT ;  /* 0x0000000c0d00720c */ /* 0x001fda0003f06070 */
[----:B------:R-:W-:Y:S05]  /*0cb0*/  @P0 BREAK.RELIABLE B1 ;  /* 0x0000000000010942 */ /* 0x000fea0003800100 */
[----:B------:R-:W-:Y:S05]  /*0cc0*/  @!P0 BRA `(.L_x_26) ;  /* 0x0000000000088947 */ /* 0x000fea0003800000 */
.L_x_27:
[----:B0123--:R-:W-:Y:S01]  /*0cd0*/  VIADD R29, R29, 0x1 ;  /* 0x000000011d1d7836 */ /* 0x00ffe20000000000 */
[----:B------:R-:W-:Y:S06]  /*0ce0*/  BRA `(.L_x_24) ;  /* 0x0000000000107947 */ /* 0x000fec0003800000 */
.L_x_26:
[----:B------:R-:W-:Y:S05]  /*0cf0*/  BSYNC.RELIABLE B1 ;  /* 0x0000000000017941 */ /* 0x000fea0003800100 */
.L_x_25:
[C---:B0123--:R-:W-:Y:S01]  /*0d00*/  IMAD R12, R25.reuse, 0x4, R10 ;  /* 0x00000004190c7824 */ /* 0x04ffe200078e020a */
[----:B------:R-:W-:-:S04]  /*0d10*/  IADD3 R25, PT, PT, R25, 0x1, RZ ;  /* 0x0000000119197810 */ /* 0x000fc80007ffe0ff */
[----:B------:R4:W-:Y:S03]  /*0d20*/  STS [R12+0x4], R29 ;  /* 0x0000041d0c007388 */ /* 0x0009e60000000800 */
.L_x_24:
[----:B------:R-:W-:Y:S05]  /*0d30*/  BSYNC.RECONVERGENT B0 ;  /* 0x0000000000007941 */ /* 0x000fea0003800200 */
.L_x_23:
        /* <DEDUP_REMOVED lines=10> */
[----:B01234-:R-:W-:Y:S02]  /*0de0*/  IMAD R12, R29, 0x4, R8 ;  /* 0x000000041d0c7824 */ /* 0x01ffe400078e0208 */
[----:B------:R-:W-:-:S04]  /*0df0*/  IMAD.IADD R13, R0, 0x1, R25 ;  /* 0x00000001000d7824 */ /* 0x000fc800078e0219 */
[----:B------:R-:W0:Y:S02]  /*0e00*/  LDS R12, [R12+0x4] ;  /* 0x000004000c0c7984 */ /* 0x000e240000000800 */
[----:B0-----:R-:W-:-:S13]  /*0e10*/  ISETP.GE.U32.AND P0, PT, R13, R12, PT ;  /* 0x0000000c0d00720c */ /* 0x001fda0003f06070 */
[----:B------:R-:W-:Y:S05]  /*0e20*/  @P0 BREAK.RELIABLE B1 ;  /* 0x0000000000010942 */ /* 0x000fea0003800100 */
[----:B------:R-:W-:Y:S05]  /*0e30*/  @!P0 BRA `(.L_x_31) ;  /* 0x0000000000088947 */ /* 0x000fea0003800000 */
.L_x_32:
[----:B01234-:R-:W-:Y:S01]  /*0e40*/  IADD3 R29, PT, PT, R29, 0x1, RZ ;  /* 0x000000011d1d7810 */ /* 0x01ffe20007ffe0ff */
[----:B------:R-:W-:Y:S06]  /*0e50*/  BRA `(.L_x_29) ;  /* 0x0000000000107947 */ /* 0x000fec0003800000 */
.L_x_31:
[----:B------:R-:W-:Y:S05]  /*0e60*/  BSYNC.RELIABLE B1 ;  /* 0x0000000000017941 */ /* 0x000fea0003800100 */
.L_x_30:
[C---:B01234-:R-:W-:Y:S02]  /*0e70*/  IMAD R12, R25.reuse, 0x4, R10 ;  /* 0x00000004190c7824 */ /* 0x05ffe400078e020a */
[----:B------:R-:W-:-:S03]  /*0e80*/  VIADD R25, R25, 0x1 ;  /* 0x0000000119197836 */ /* 0x000fc60000000000 */
[----:B------:R0:W-:Y:S04]  /*0e90*/  STS [R12+0x4], R29 ;  /* 0x0000041d0c007388 */ /* 0x0001e80000000800 */
.L_x_29:
[----:B------:R-:W-:Y:S05]  /*0ea0*/  BSYNC.RECONVERGENT B0 ;  /* 0x0000000000007941 */ /* 0x000fea0003800200 */
.L_x_28:
        /* <DEDUP_REMOVED lines=10> */
[----:B01234-:R-:W-:Y:S01]  /*0f50*/  LEA R12, R29, R8, 0x2 ;  /* 0x000000081d0c7211 */ /* 0x01ffe200078e10ff */
[----:B------:R-:W-:-:S04]  /*0f60*/  IMAD.IADD R4, R0, 0x1, R25 ;  /* 0x0000000100047824 */ /* 0x000fc800078e0219 */
[----:B------:R-:W0:Y:S02]  /*0f70*/  LDS R13, [R12+0x4] ;  /* 0x000004000c0d7984 */ /* 0x000e240000000800 */
[----:B0-----:R-:W-:-:S13]  /*0f80*/  ISETP.GE.U32.AND P0, PT, R4, R13, PT ;  /* 0x0000000d0400720c */ /* 0x001fda0003f06070 */
[----:B------:R-:W-:Y:S05]  /*0f90*/  @P0 BREAK.RELIABLE B1 ;  /* 0x0000000000010942 */ /* 0x000fea0003800100 */
[----:B------:R-:W-:Y:S05]  /*0fa0*/  @P0 BRA `(.L_x_34) ;  /* 0x00000000000c0947 */ /* 0x000fea0003800000 */
.L_x_36:
[----:B------:R-:W-:Y:S05]  /*0fb0*/  BSYNC.RELIABLE B1 ;  /* 0x0000000000017941 */ /* 0x000fea0003800100 */
.L_x_35:
[----:B------:R-:W-:-:S05]  /*0fc0*/  IMAD R4, R25, 0x4, R10 ;  /* 0x0000000419047824 */ /* 0x000fca00078e020a */
[----:B------:R0:W-:Y:S02]  /*0fd0*/  STS [R4+0x4], R29 ;  /* 0x0000041d04007388 */ /* 0x0001e40000000800 */
.L_x_34:
[----:B------:R-:W-:Y:S05]  /*0fe0*/  BSYNC.RECONVERGENT B0 ;  /* 0x0000000000007941 */ /* 0x000fea0003800200 */
.L_x_33:
[----:B------:R-:W-:Y:S05]  /*0ff0*/  WARPSYNC.ALL ;  /* 0x0000000000007948 */ /* 0x000fea0003800000 */
[-C--:B------:R-:W-:Y:S01]  /*1000*/  ISETP.GE.U32.AND P0, PT, R3, R2.reuse, PT ;  /* 0x000000020300720c */ /* 0x080fe20003f06070 */
[----:B------:R-:W-:Y:S01]  /*1010*/  BAR.SYNC.DEFER_BLOCKING 0x0 ;  /* 0x0000000000007b1d */ /* 0x000fe20000010000 */
[-C--:B------:R-:W-:Y:S02]  /*1020*/  ISETP.GE.U32.AND P1, PT, R5, R2.reuse, PT ;  /* 0x000000020500720c */ /* 0x080fe40003f26070 */
[-C--:B------:R-:W-:Y:S02]  /*1030*/  ISETP.GE.U32.AND P2, PT, R7, R2.reuse, PT ;  /* 0x000000020700720c */ /* 0x080fe40003f46070 */
[-C--:B------:R-:W-:Y:S01]  /*1040*/  ISETP.GE.U32.AND P3, PT, R9, R2.reuse, PT ;  /* 0x000000020900720c */ /* 0x080fe20003f66070 */
[----:B------:R-:W-:Y:S01]  /*1050*/  BSSY.RECONVERGENT B0, `(.L_x_37) ;  /* 0x0000013000007945 */ /* 0x000fe20003800200 */
[----:B------:R-:W-:-:S02]  /*1060*/  ISETP.GE.U32.AND P4, PT, R11, R2, PT ;  /* 0x000000020b00720c */ /* 0x000fc40003f86070 */
[-C--:B------:R-:W-:Y:S02]  /*1070*/  ISETP.GE.U32.AND P5, PT, R21, R2.reuse, PT ;  /* 0x000000021500720c */ /* 0x080fe40003fa6070 */
[----:B------:R-:W-:Y:S01]  /*1080*/  ISETP.GE.U32.AND P6, PT, R23, R2, PT ;  /* 0x000000021700720c */ /* 0x000fe20003fc6070 */
[----:B------:R-:W-:Y:S01]  /*1090*/  IMAD R2, R3, 0x4, R10 ;  /* 0x0000000403027824 */ /* 0x000fe200078e020a */
[----:B------:R-:W-:Y:S01]  /*10a0*/  IADD3 R6, PT, PT, R6, -0x1, RZ ;  /* 0xffffffff06067810 */ /* 0x000fe20007ffe0ff */
[----:B------:R-:W-:Y:S10]  /*10b0*/  @P0 BRA `(.L_x_38) ;  /* 0x0000000000300947 */ /* 0x000ff40003800000 */
[----:B------:R-:W5:Y:S01]  /*10c0*/  LDS R17, [R2+0x4] ;  /* 0x0000040002117984 */ /* 0x000f620000000800 */
[----:B------:R-:W5:Y:S01]  /*10d0*/  LDC.64 R14, c[0x0][0x398] ;  /* 0x0000e600ff0e7b82 */ /* 0x000f620000000a00 */
[----:B------:R-:W-:-:S07]  /*10e0*/  IADD3 R3, PT, PT, R0, R3, RZ ;  /* 0x0000000300037210 */ /* 0x000fce0007ffe0ff */
[----:B01234-:R-:W0:Y:S01]  /*10f0*/  LDC.64 R12, c[0x0][0x3a0] ;  /* 0x0000e800ff0c7b82 */ /* 0x01fe220000000a00 */
[----:B-----5:R-:W-:-:S04]  /*1100*/  IMAD.WIDE.U32 R14, R3, 0x4, R14 ;  /* 0x00000004030e7825 */ /* 0x020fc800078e000e */
[----:B0-----:R-:W-:-:S04]  /*1110*/  IMAD.WIDE.U32 R12, R3, 0x4, R12 ;  /* 0x00000004030c7825 */ /* 0x001fc800078e000c */
[----:B------:R-:W-:Y:S02]  /*1120*/  IMAD R4, R17, 0x4, R8 ;  /* 0x0000000411047824 */ /* 0x000fe400078e0208 */
[----:B------:R-:W-:-:S04]  /*1130*/  IMAD.IADD R17, R6, 0x1, R17 ;  /* 0x0000000106117824 */ /* 0x000fc800078e0211 */
[----:B------:R-:W0:Y:S04]  /*1140*/  LDS R4, [R4] ;  /* 0x0000000004047984 */ /* 0x000e280000000800 */
[----:B------:R1:W-:Y:S01]  /*1150*/  STG.E desc[UR4][R14.64], R17 ;  /* 0x000000110e007986 */ /* 0x0003e2000c101904 */
[----:B0-----:R-:W-:-:S05]  /*1160*/  IMAD.IADD R19, R3, 0x1, -R4 ;  /* 0x0000000103137824 */ /* 0x001fca00078e0a04 */
[----:B------:R1:W-:Y:S02]  /*1170*/  STG.E desc[UR4][R12.64], R19 ;  /* 0x000000130c007986 */ /* 0x0003e4000c101904 */
.L_x_38:
[----:B------:R-:W-:Y:S05]  /*1180*/  BSYNC.RECONVERGENT B0 ;  /* 0x0000000000007941 */ /* 0x000fea0003800200 */
.L_x_37:
[----:B------:R-:W-:Y:S04]  /*1190*/  BSSY.RECONVERGENT B0, `(.L_x_39) ;  /* 0x000000e000007945 */ /* 0x000fe80003800200 */
[----:B------:R-:W-:Y:S05]  /*11a0*/  @P1 BRA `(.L_x_40) ;  /* 0x0000000000301947 */ /* 0x000fea0003800000 */
[----:B------:R-:W5:Y:S01]  /*11b0*/  LDS R3, [R2+0x404] ;  /* 0x0004040002037984 */ /* 0x000f620000000800 */
[----:B-1----:R-:W1:Y:S01]  /*11c0*/  LDC.64 R14, c[0x0][0x398] ;  /* 0x0000e600ff0e7b82 */ /* 0x002e620000000a00 */
[----:B------:R-:W-:-:S07]  /*11d0*/  IMAD.IADD R5, R0, 0x1, R5 ;  /* 0x0000000100057824 */ /* 0x000fce00078e0205 */
[----:B0-234-:R-:W0:Y:S01]  /*11e0*/  LDC.64 R12, c[0x0][0x3a0] ;  /* 0x0000e800ff0c7b82 */ /* 0x01de220000000a00 */
[----:B-1----:R-:W-:-:S04]  /*11f0*/  IMAD.WIDE.U32 R14, R5, 0x4, R14 ;  /* 0x00000004050e7825 */ /* 0x002fc800078e000e */
[----:B0-----:R-:W-:Y:S01]  /*1200*/  IMAD.WIDE.U32 R12, R5, 0x4, R12 ;  /* 0x00000004050c7825 */ /* 0x001fe200078e000c */
[----:B-----5:R-:W-:-:S03]  /*1210*/  LEA R4, R3, R8, 0x2 ;  /* 0x0000000803047211 */ /* 0x020fc600078e10ff */
[----:B------:R-:W-:-:S03]  /*1220*/  IMAD.IADD R3, R6, 0x1, R3 ;  /* 0x0000000106037824 */ /* 0x000fc600078e0203 */
[----:B------:R-:W0:Y:S04]  /*1230*/  LDS R4, [R4] ;  /* 0x0000000004047984 */ /* 0x000e280000000800 */
[----:B------:R1:W-:Y:S01]  /*1240*/  STG.E desc[UR4][R14.64], R3 ;  /* 0x000000030e007986 */ /* 0x0003e2000c101904 */
[----:B0-----:R-:W-:-:S05]  /*1250*/  IADD3 R17, PT, PT, R5, -R4, RZ ;  /* 0x8000000405117210 */ /* 0x001fca0007ffe0ff */
[----:B------:R1:W-:Y:S02]  /*1260*/  STG.E desc[UR4][R12.64], R17 ;  /* 0x000000110c007986 */ /* 0x0003e4000c101904 */
.L_x_40:
[----:B------:R-:W-:Y:S05]  /*1270*/  BSYNC.RECONVERGENT B0 ;  /* 0x0000000000007941 */ /* 0x000fea0003800200 */
.L_x_39:
[----:B------:R-:W-:Y:S04]  /*1280*/  BSSY.RECONVERGENT B0, `(.L_x_41) ;  /* 0x000000e000007945 */ /* 0x000fe80003800200 */
[----:B------:R-:W-:Y:S05]  /*1290*/  @P2 BRA `(.L_x_42) ;  /* 0x0000000000302947 */ /* 0x000fea0003800000 */
[----:B-1----:R-:W1:Y:S01]  /*12a0*/  LDS R3, [R2+0x804] ;  /* 0x0008040002037984 */ /* 0x002e620000000800 */
[----:B0-234-:R-:W0:Y:S01]  /*12b0*/  LDC.64 R12, c[0x0][0x398] ;  /* 0x0000e600ff0c7b82 */ /* 0x01de220000000a00 */
[----:B------:R-:W-:-:S07]  /*12c0*/  IMAD.IADD R7, R0, 0x1, R7 ;  /* 0x0000000100077824 */ /* 0x000fce00078e0207 */
[----:B------:R-:W2:Y:S01]  /*12d0*/  LDC.64 R4, c[0x0][0x3a0] ;  /* 0x0000e800ff047b82 */ /* 0x000ea20000000a00 */
[----:B0-----:R-:W-:-:S04]  /*12e0*/  IMAD.WIDE.U32 R12, R7, 0x4, R12 ;  /* 0x00000004070c7825 */ /* 0x001fc800078e000c */
[----:B--2---:R-:W-:-:S04]  /*12f0*/  IMAD.WIDE.U32 R4, R7, 0x4, R4 ;  /* 0x0000000407047825 */ /* 0x004fc800078e0004 */
[----:B-1----:R-:W-:Y:S01]  /*1300*/  IMAD R10, R3, 0x4, R8 ;  /* 0x00000004030a7824 */ /* 0x002fe200078e0208 */
[----:B------:R-:W-:-:S05]  /*1310*/  IADD3 R3, PT, PT, R6, R3, RZ ;  /* 0x0000000306037210 */ /* 0x000fca0007ffe0ff */
[----:B------:R-:W0:Y:S04]  /*1320*/  LDS R10, [R10] ;  /* 0x000000000a0a7984 */ /* 0x000e280000000800 */
[----:B------:R1:W-:Y:S01]  /*1330*/  STG.E desc[UR4][R12.64], R3 ;  /* 0x000000030c007986 */ /* 0x0003e2000c101904 */
[----:B0-----:R-:W-:-:S05]  /*1340*/  IMAD.IADD R15, R7, 0x1, -R10 ;  /* 0x00000001070f7824 */ /* 0x001fca00078e0a0a */
[----:B------:R1:W-:Y:S02]  /*1350*/  STG.E desc[UR4][R4.64], R15 ;  /* 0x0000000f04007986 */ /* 0x0003e4000c101904 */
.L_x_42:
[----:B------:R-:W-:Y:S05]  /*1360*/  BSYNC.RECONVERGENT B0 ;  /* 0x0000000000007941 */ /* 0x000fea0003800200 */
.L_x_41:
[----:B------:R-:W-:Y:S04]  /*1370*/  BSSY.RECONVERGENT B0, `(.L_x_43) ;  /* 0x000000e000007945 */ /* 0x000fe80003800200 */
[----:B------:R-:W-:Y:S05]  /*1380*/  @P3 BRA `(.L_x_44) ;  /* 0x0000000000303947 */ /* 0x000fea0003800000 */
[----:B-1----:R-:W1:Y:S01]  /*1390*/  LDS R3, [R2+0xc04] ;  /* 0x000c040002037984 */ /* 0x002e620000000800 */
[----:B0-234-:R-:W0:Y:S01]  /*13a0*/  LDC.64 R12, c[0x0][0x398] ;  /* 0x0000e600ff0c7b82 */ /* 0x01de220000000a00 */
[----:B------:R-:W-:-:S07]  /*13b0*/  IADD3 R9, PT, PT, R0, R9, RZ ;  /* 0x0000000900097210 */ /* 0x000fce0007ffe0ff */
[----:B------:R-:W2:Y:S01]  /*13c0*/  LDC.64 R4, c[0x0][0x3a0] ;  /* 0x0000e800ff047b82 */ /* 0x000ea20000000a00 */
[----:B0-----:R-:W-:-:S04]  /*13d0*/  IMAD.WIDE.U32 R12, R9, 0x4, R12 ;  /* 0x00000004090c7825 */ /* 0x001fc800078e000c */
[----:B--2---:R-:W-:-:S04]  /*13e0*/  IMAD.WIDE.U32 R4, R9, 0x4, R4 ;  /* 0x0000000409047825 */ /* 0x004fc800078e0004 */
[----:B-1----:R-:W-:Y:S02]  /*13f0*/  IMAD R7, R3, 0x4, R8 ;  /* 0x0000000403077824 */ /* 0x002fe400078e0208 */
[----:B------:R-:W-:-:S03]  /*1400*/  IMAD.IADD R3, R6, 0x1, R3 ;  /* 0x0000000106037824 */ /* 0x000fc600078e0203 */
[----:B------:R-:W0:Y:S04]  /*1410*/  LDS R10, [R7] ;  /* 0x00000000070a7984 */ /* 0x000e280000000800 */
[----:B------:R1:W-:Y:S01]  /*1420*/  STG.E desc[UR4][R12.64], R3 ;  /* 0x000000030c007986 */ /* 0x0003e2000c101904 */
[----:B0-----:R-:W-:-:S05]  /*1430*/  IMAD.IADD R15, R9, 0x1, -R10 ;  /* 0x00000001090f7824 */ /* 0x001fca00078e0a0a */
[----:B------:R1:W-:Y:S02]  /*1440*/  STG.E desc[UR4][R4.64], R15 ;  /* 0x0000000f04007986 */ /* 0x0003e4000c101904 */
.L_x_44:
[----:B------:R-:W-:Y:S05]  /*1450*/  BSYNC.RECONVERGENT B0 ;  /* 0x0000000000007941 */ /* 0x000fea0003800200 */
.L_x_43:
[----:B------:R-:W-:Y:S04]  /*1460*/  BSSY.RECONVERGENT B0, `(.L_x_45) ;  /* 0x000000e000007945 */ /* 0x000fe80003800200 */
[----:B------:R-:W-:Y:S05]  /*1470*/  @P4 BRA `(.L_x_46) ;  /* 0x0000000000304947 */ /* 0x000fea0003800000 */
[----:B-1----:R-:W1:Y:S01]  /*1480*/  LDS R3, [R2+0x1004] ;  /* 0x0010040002037984 */ /* 0x002e620000000800 */
[----:B0-234-:R-:W0:Y:S01]  /*1490*/  LDC.64 R12, c[0x0][0x398] ;  /* 0x0000e600ff0c7b82 */ /* 0x01de220000000a00 */
[----:B------:R-:W-:-:S07]  /*14a0*/  IMAD.IADD R7, R0, 0x1, R11 ;  /* 0x0000000100077824 */ /* 0x000fce00078e020b */
[----:B------:R-:W2:Y:S01]  /*14b0*/  LDC.64 R4, c[0x0][0x3a0] ;  /* 0x0000e800ff047b82 */ /* 0x000ea20000000a00 */
[----:B0-----:R-:W-:-:S04]  /*14c0*/  IMAD.WIDE.U32 R10, R7, 0x4, R12 ;  /* 0x00000004070a7825 */ /* 0x001fc800078e000c */
[----:B--2---:R-:W-:Y:S01]  /*14d0*/  IMAD.WIDE.U32 R4, R7, 0x4, R4 ;  /* 0x0000000407047825 */ /* 0x004fe200078e0004 */
[----:B-1----:R-:W-:-:S03]  /*14e0*/  LEA R9, R3, R8, 0x2 ;  /* 0x0000000803097211 */ /* 0x002fc600078e10ff */
[----:B------:R-:W-:Y:S02]  /*14f0*/  IMAD.IADD R3, R6, 0x1, R3 ;  /* 0x0000000106037824 */ /* 0x000fe400078e0203 */
[----:B------:R-:W0:Y:S04]  /*1500*/  LDS R14, [R9] ;  /* 0x00000000090e7984 */ /* 0x000e280000000800 */
[----:B------:R1:W-:Y:S01]  /*1510*/  STG.E desc[UR4][R10.64], R3 ;  /* 0x000000030a007986 */ /* 0x0003e2000c101904 */
[----:B0-----:R-:W-:-:S05]  /*1520*/  IADD3 R13, PT, PT, R7, -R14, RZ ;  /* 0x8000000e070d7210 */ /* 0x001fca0007ffe0ff */
[----:B------:R1:W-:Y:S02]  /*1530*/  STG.E desc[UR4][R4.64], R13 ;  /* 0x0000000d04007986 */ /* 0x0003e4000c101904 */
.L_x_46:
[----:B------:R-:W-:Y:S05]  /*1540*/  BSYNC.RECONVERGENT B0 ;  /* 0x0000000000007941 */ /* 0x000fea0003800200 */
.L_x_45:
[----:B------:R-:W-:Y:S04]  /*1550*/  BSSY.RECONVERGENT B0, `(.L_x_47) ;  /* 0x000000e000007945 */ /* 0x000fe80003800200 */
[----:B------:R-:W-:Y:S05]  /*1560*/  @P5 BRA `(.L_x_48) ;  /* 0x0000000000305947 */ /* 0x000fea0003800000 */
[----:B-1----:R-:W1:Y:S01]  /*1570*/  LDS R3, [R2+0x1404] ;  /* 0x0014040002037984 */ /* 0x002e620000000800 */
[----:B0-----:R-:W0:Y:S01]  /*1580*/  LDC.64 R4, c[0x0][0x398] ;  /* 0x0000e600ff047b82 */ /* 0x001e220000000a00 */
[----:B------:R-:W-:-:S07]  /*1590*/  IMAD.IADD R21, R0, 0x1, R21 ;  /* 0x0000000100157824 */ /* 0x000fce00078e0215 */
[----:B------:R-:W5:Y:S01]  /*15a0*/  LDC.64 R10, c[0x0][0x3a0] ;  /* 0x0000e800ff0a7b82 */ /* 0x000f620000000a00 */
[----:B0-----:R-:W-:-:S04]  /*15b0*/  IMAD.WIDE.U32 R4, R21, 0x4, R4 ;  /* 0x0000000415047825 */ /* 0x001fc800078e0004 */
[----:B-----5:R-:W-:-:S04]  /*15c0*/  IMAD.WIDE.U32 R10, R21, 0x4, R10 ;  /* 0x00000004150a7825 */ /* 0x020fc800078e000a */
[----:B-1----:R-:W-:Y:S01]  /*15d0*/  IMAD R7, R3, 0x4, R8 ;  /* 0x0000000403077824 */ /* 0x002fe200078e0208 */
[----:B------:R-:W-:-:S04]  /*15e0*/  IADD3 R3, PT, PT, R6, R3, RZ ;  /* 0x0000000306037210 */ /* 0x000fc80007ffe0ff */
[----:B--234-:R-:W0:Y:S04]  /*15f0*/  LDS R12, [R7] ;  /* 0x00000000070c7984 */ /* 0x01ce280000000800 */
[----:B------:R1:W-:Y:S01]  /*1600*/  STG.E desc[UR4][R4.64], R3 ;  /* 0x0000000304007986 */ /* 0x0003e2000c101904 */
[----:B0-----:R-:W-:-:S05]  /*1610*/  IMAD.IADD R9, R21, 0x1, -R12 ;  /* 0x0000000115097824 */ /* 0x001fca00078e0a0c */
[----:B------:R1:W-:Y:S02]  /*1620*/  STG.E desc[UR4][R10.64], R9 ;  /* 0x000000090a007986 */ /* 0x0003e4000c101904 */
.L_x_48:
[----:B------:R-:W-:Y:S05]  /*1630*/  BSYNC.RECONVERGENT B0 ;  /* 0x0000000000007941 */ /* 0x000fea0003800200 */
.L_x_47:
[----:B------:R-:W-:Y:S05]  /*1640*/  @P6 EXIT ;  /* 0x000000000000694d */ /* 0x000fea0003800000 */
[----:B-1----:R-:W1:Y:S01]  /*1650*/  LDS R3, [R2+0x1804] ;  /* 0x0018040002037984 */ /* 0x002e620000000800 */
[----:B0-----:R-:W0:Y:S01]  /*1660*/  LDC.64 R4, c[0x0][0x398] ;  /* 0x0000e600ff047b82 */ /* 0x001e220000000a00 */
[----:B------:R-:W-:-:S05]  /*1670*/  IADD3 R7, PT, PT, R0, R23, RZ ;  /* 0x0000001700077210 */ /* 0x000fca0007ffe0ff */
[----:B0-----:R-:W-:-:S04]  /*1680*/  IMAD.WIDE.U32 R4, R7, 0x4, R4 ;  /* 0x0000000407047825 */ /* 0x001fc800078e0004 */
[----:B-1----:R-:W-:Y:S02]  /*1690*/  IMAD R10, R3, 0x4, R8 ;  /* 0x00000004030a7824 */ /* 0x002fe400078e0208 */
[----:B------:R-:W0:Y:S01]  /*16a0*/  LDC.64 R8, c[0x0][0x3a0] ;  /* 0x0000e800ff087b82 */ /* 0x000e220000000a00 */
[----:B------:R-:W-:-:S03]  /*16b0*/  IMAD.IADD R3, R6, 0x1, R3 ;  /* 0x0000000106037824 */ /* 0x000fc600078e0203 */
[----:B------:R-:W1:Y:S04]  /*16c0*/  LDS R10, [R10] ;  /* 0x000000000a0a7984 */ /* 0x000e680000000800 */
[----:B------:R-:W-:Y:S01]  /*16d0*/  STG.E desc[UR4][R4.64], R3 ;  /* 0x0000000304007986 */ /* 0x000fe2000c101904 */
[C---:B-1----:R-:W-:Y:S01]  /*16e0*/  IADD3 R11, PT, PT, R7.reuse, -R10, RZ ;  /* 0x8000000a070b7210 */ /* 0x042fe20007ffe0ff */
[----:B0-----:R-:W-:-:S05]  /*16f0*/  IMAD.WIDE.U32 R6, R7, 0x4, R8 ;  /* 0x0000000407067825 */ /* 0x001fca00078e0008 */
[----:B------:R-:W-:Y:S01]  /*1700*/  STG.E desc[UR4][R6.64], R11 ;  /* 0x0000000b06007986 */ /* 0x000fe2000c101904 */
[----:B------:R-:W-:Y:S05]  /*1710*/  EXIT ;  /* 0x000000000000794d */ /* 0x000fea0003800000 */
.L_x_49:
[----:B------:R-:W-:-:S00]  /*1720*/  BRA `(.L_x_49) ;  /* 0xfffffffc00fc7947 */ /* 0x000fc0000383ffff */
[----:B------:R-:W-:-:S00]  /*1730*/  NOP ;  /* 0x0000000000007918 */ /* 0x000fc00000000000 */
        /* <DEDUP_REMOVED lines=12> */
.L_x_54:


//--------------------- .text._Z24load_balancing_partitionILj128EEvPKjjjjjPj --------------------------
	.section	.text._Z24load_balancing_partitionILj128EEvPKjjjjjPj,"ax",@progbits
	.align	128
        .global         _Z24load_balancing_partitionILj128EEvPKjjjjjPj
        .type           _Z24load_balancing_partitionILj128EEvPKjjjjjPj,@function
        .size           _Z24load_balancing_partitionILj128EEvPKjjjjjPj,(.L_x_55 - _Z24load_balancing_partitionILj128EEvPKjjjjjPj)
        .other          _Z24load_balancing_partitionILj128EEvPKjjjjjPj,@"STO_CUDA_ENTRY STV_DEFAULT"
_Z24load_balancing_partitionILj128EEvPKjjjjjPj:
.text._Z24load_balancing_partitionILj128EEvPKjjjjjPj:
[----:B------:R-:W-:Y:S01]  /*0000*/  LDC R1, c[0x0][0x37c] ;  /* 0x0000df00ff017b82 */ /* 0x000fe20000000800 */
[----:B------:R-:W0:Y:S01]  /*0010*/  S2R R3, SR_CTAID.X ;  /* 0x0000000000037919 */ /* 0x000e220000002500 */
[----:B------:R-:W1:Y:S01]  /*0020*/  LDCU.64 UR4, c[0x0][0x390] ;  /* 0x00007200ff0477ac */ /* 0x000e620008000a00 */
[----:B------:R-:W0:Y:S02]  /*0030*/  S2R R0, SR_TID.X ;  /* 0x0000000000007919 */ /* 0x000e240000002100 */
[----:B0-----:R-:W-:-:S05]  /*0040*/  IMAD R3, R3, 0x80, R0 ;  /* 0x0000008003037824 */ /* 0x001fca00078e0200 */
[----:B-1----:R-:W-:-:S13]  /*0050*/  ISETP.GT.U32.AND P0, PT, R3, UR5, PT ;  /* 0x0000000503007c0c */ /* 0x002fda000bf04070 */
[----:B------:R-:W-:Y:S05]  /*0060*/  @P0 EXIT ;  /* 0x000000000000094d */ /* 0x000fea0003800000 */
[----:B------:R-:W0:Y:S01]  /*0070*/  LDC.64 R8, c[0x0][0x388] ;  /* 0x0000e200ff087b82 */ /* 0x000e220000000a00 */
[----:B------:R-:W-:Y:S01]  /*0080*/  IMAD R0, R3, UR4, RZ ;  /* 0x0000000403007c24 */ /* 0x000fe2000f8e02ff */
[----:B------:R-:W1:Y:S01]  /*0090*/  LDCU.64 UR4, c[0x0][0x358] ;  /* 0x00006b00ff0477ac */ /* 0x000e620008000a00 */
[----:B------:R-:W-:Y:S05]  /*00a0*/  BSSY.RECONVERGENT B0, `(.L_x_50) ;  /* 0x0000016000007945 */ /* 0x000fea0003800200 */
[----:B------:R-:W2:Y:S01]  /*00b0*/  LDC.64 R4, c[0x0][0x398] ;  /* 0x0000e600ff047b82 */ /* 0x000ea20000000a00 */
[----:B0-----:R-:W-:-:S04]  /*00c0*/  VIADDMNMX.U32 R0, R9, R8, R0, PT ;  /* 0x0000000809007246 */ /* 0x001fc80003800000 */
[C---:B------:R-:W-:Y:S02]  /*00d0*/  VIMNMX.U32 R7, PT, PT, R0.reuse, R8, !PT ;  /* 0x0000000800077248 */ /* 0x040fe40007fe0000 */
[----:B------:R-:W-:Y:S01]  /*00e0*/  VIMNMX.U32 R2, PT, PT, R0, R9, PT ;  /* 0x0000000900027248 */ /* 0x000fe20003fe0000 */
[----:B--2---:R-:W-:-:S04]  /*00f0*/  IMAD.WIDE.U32 R4, R3, 0x4, R4 ;  /* 0x0000000403047825 */ /* 0x004fc800078e0004 */
[----:B------:R-:W-:-:S05]  /*0100*/  IMAD.IADD R9, R7, 0x1, -R8 ;  /* 0x0000000107097824 */ /* 0x000fca00078e0a08 */
[----:B------:R-:W-:-:S13]  /*0110*/  ISETP.GE.U32.AND P0, PT, R9, R2, PT ;  /* 0x000000020900720c */ /* 0x000fda0003f06070 */
[----:B-1----:R-:W-:Y:S05]  /*0120*/  @P0 BRA `(.L_x_51) ;  /* 0x0000000000340947 */ /* 0x002fea0003800000 */
[----:B------:R-:W0:Y:S01]  /*0130*/  LDC.64 R6, c[0x0][0x380] ;  /* 0x0000e000ff067b82 */ /* 0x000e220000000a00 */
[----:B------:R-:W-:-:S07]  /*0140*/  IMAD.MOV.U32 R8, RZ, RZ, R2 ;  /* 0x000000ffff087224 */ /* 0x000fce00078e0002 */
.L_x_52:
[----:B------:R-:W-:-:S05]  /*0150*/  IMAD.IADD R2, R8, 0x1, R9 ;  /* 0x0000000108027824 */ /* 0x000fca00078e0209 */
[----:B------:R-:W-:-:S04]  /*0160*/  SHF.R.U32.HI R11, RZ, 0x1, R2 ;  /* 0x00000001ff0b7819 */ /* 0x000fc80000011602 */
[----:B------:R-:W-:-:S05]  /*0170*/  LOP3.LUT R3, RZ, R11, RZ, 0x33, !PT ;  /* 0x0000000bff037212 */ /* 0x000fca00078e33ff */
[----:B------:R-:W-:-:S04]  /*0180*/  IMAD.IADD R3, R0, 0x1, R3 ;  /* 0x0000000100037824 */ /* 0x000fc800078e0203 */
[----:B0-----:R-:W-:-:S06]  /*0190*/  IMAD.WIDE.U32 R2, R3, 0x4, R6 ;  /* 0x0000000403027825 */ /* 0x001fcc00078e0006 */
[----:B------:R-:W2:Y:S02]  /*01a0*/  LDG.E R2, desc[UR4][R2.64] ;  /* 0x0000000402027981 */ /* 0x000ea4000c1e1900 */
[----:B--2---:R-:W-:-:S04]  /*01b0*/  ISETP.GE.U32.AND P0, PT, R11, R2, PT ;  /* 0x000000020b00720c */ /* 0x004fc80003f06070 */
[----:B------:R-:W-:-:S09]  /*01c0*/  SEL R8, R8, R11, !P0 ;  /* 0x0000000b08087207 */ /* 0x000fd20004000000 */
[----:B------:R-:W-:-:S05]  /*01d0*/  @!P0 VIADD R9, R11, 0x1 ;  /* 0x000000010b098836 */ /* 0x000fca0000000000 */
[----:B------:R-:W-:-:S13]  /*01e0*/  ISETP.GE.U32.AND P0, PT, R9, R8, PT ;  /* 0x000000080900720c */ /* 0x000fda0003f06070 */
[----:B------:R-:W-:Y:S05]  /*01f0*/  @!P0 BRA `(.L_x_52) ;  /* 0xfffffffc00d48947 */ /* 0x000fea000383ffff */
.L_x_51:
[----:B------:R-:W-:Y:S05]  /*0200*/  BSYNC.RECONVERGENT B0 ;  /* 0x0000000000007941 */ /* 0x000fea0003800200 */
.L_x_50:
[----:B------:R-:W-:Y:S01]  /*0210*/  STG.E desc[UR4][R4.64], R9 ;  /* 0x0000000904007986 */ /* 0x000fe2000c101904 */
[----:B------:R-:W-:Y:S05]  /*0220*/  EXIT ;  /* 0x000000000000794d */ /* 0x000fea0003800000 */
.L_x_53:
        /* <DEDUP_REMOVED lines=13> */
.L_x_55:


//--------------------- .nv.shared._Z27block_load_balancing_searchILj256ELj7EEvPKjS1_jjPjS2_ --------------------------
	.section	.nv.shared._Z27block_load_balancing_searchILj256ELj7EEvPKjS1_jjPjS2_,"aw",@nobits
	.sectionflags	@""
	.align	4
.nv.shared._Z27block_load_balancing_searchILj256ELj7EEvPKjS1_jjPjS2_:
	.zero		8196


//--------------------- .nv.shared.reserved.0     --------------------------
	.section	.nv.shared.reserved.0,"aw",@nobits
	.weak		__nv_reservedSMEM_offset_0_alias
	.size		__nv_reservedSMEM_offset_0_alias, 0, 64
	.other		__nv_reservedSMEM_offset_0_alias,@"STO_CUDA_RESERVED_SHARED STV_DEFAULT"
__nv_reservedSMEM_offset_0_alias:
	.zero		0
	.zero		64


//--------------------- .nv.constant0._Z27block_load_balancing_searchILj256ELj7EEvPKjS1_jjPjS2_ --------------------------
	.section	.nv.constant0._Z27block_load_balancing_searchILj256ELj7EEvPKjS1_jjPjS2_,"a",@progbits
	.sectionflags	@""
	.align	4
.nv.constant0._Z27block_load_balancing_searchILj256ELj7EEvPKjS1_jjPjS2_:
	.zero		936


//--------------------- .nv.constant0._Z24load_balancing_partitionILj128EEvPKjjjjjPj --------------------------
	.section	.nv.constant0._Z24load_balancing_partitionILj128EEvPKjjjjjPj,"a",@progbits
	.sectionflags	@""
	.align	4
.nv.constant0._Z24load_balancing_partitionILj128EEvPKjjjjjPj:
	.zero		928


//--------------------- SYMBOLS --------------------------

	.type		.nv.reservedSmem.offset0,@object
	.size		.nv.reservedSmem.offset0,0x4
	.type		.nv.reservedSmem.cap,@object
	.size		.nv.reservedSmem.cap,0x4
